	.target	sm_90a

	.elftype	@"ET_EXEC"


//--------------------- .note.nv.tkinfo           --------------------------
	.section	.note.nv.tkinfo,"",@"SHT_NOTE"
	.sectionflags	@"SHF_NOTE_NV_TKINFO"
	.tkinfo
        /*0018*/ 	.word	0x00000002
        /*0030*/ 	.string	""
        /*0030*/ 	.string	"ptxas"
        /*0030*/ 	.string	"Cuda compilation tools, release 13.0, V13.0.88"
        /*0030*/ 	.string	"Build cuda_13.0.r13.0/compiler.36424714_0"
        /*0030*/ 	.string	"-arch sm_90a -m 64 "



//--------------------- .note.nv.cuinfo           --------------------------
	.section	.note.nv.cuinfo,"",@"SHT_NOTE"
	.sectionflags	@"SHF_NOTE_NV_CUINFO"
        /*0018*/ 	.short	0x0002
        /*001a*/ 	.short	0x005a
        /*001c*/ 	.short	0x0082
	.zero		2


//--------------------- .nv.info                  --------------------------
	.section	.nv.info,"",@"SHT_CUDA_INFO"
	.align	4


	//----- nvinfo : EIATTR_REGCOUNT
	.align		4
        /*0000*/ 	.byte	0x04, 0x2f
        /*0002*/ 	.short	(.L_15 - .L_14)
	.align		4
.L_14:
        /*0004*/ 	.word	index@(_ZN7cutlass13device_kernelINS_4gemm6kernel13GemmUniversalIN4cute5tupleIJiiiiEEENS1_10collective13CollectiveMmaINS1_34MainloopSm90TmaGmmaWarpSpecializedILi22ENS5_IJNS4_1CILi1EEESB_SB_EEENS1_32KernelTmaWarpSpecializedPingpongEEENS5_IJNSA_ILi64EEENSA_ILi96EEENSA_ILi32EEEEEENS_10bfloat16_tENS5_IJlSB_lEEESJ_SK_NS4_8TiledMMAINS4_8MMA_AtomIJNS4_4SM904GMMA27MMA_64x96x16_F32BF16BF16_SSILNSO_5MajorE0ELSQ_0ELNSO_7ScaleInE1ELSR_1EEEEEENS4_6LayoutISC_NS5_IJNSA_ILi0EEESV_SV_EEEEENS5_IJNS4_10UnderscoreESY_SY_EEEEENS4_13SM90_TMA_LOADENS4_14ComposedLayoutINS4_7SwizzleILi2ELi4ELi3EEENS4_18smem_ptr_flag_bitsILi16EEENSU_INS5_IJNSA_ILi8EEESH_EEENS5_IJSH_SB_EEEEEEEvNS4_8identityES11_S1B_vS1C_EENS_8epilogue10collective6detail29Sm90TmaWarpSpecializedAdapterINS1F_15DefaultEpilogueISJ_SK_SK_NS1E_6thread17LinearCombinationISJ_Li1EffLNS1J_9ScaleType4KindE0ELNS_15FloatRoundStyleE2ESJ_EENS1_15EpilogueDefaultEEEEEvvEEEEvNT_6ParamsE)
        /*0008*/ 	.word	0x000000a8


	//----- nvinfo : EIATTR_FRAME_SIZE
	.align		4
.L_15:
        /*000c*/ 	.byte	0x04, 0x11
        /*000e*/ 	.short	(.L_17 - .L_16)
	.align		4
.L_16:
        /*0010*/ 	.word	index@(_ZN7cutlass13device_kernelINS_4gemm6kernel13GemmUniversalIN4cute5tupleIJiiiiEEENS1_10collective13CollectiveMmaINS1_34MainloopSm90TmaGmmaWarpSpecializedILi22ENS5_IJNS4_1CILi1EEESB_SB_EEENS1_32KernelTmaWarpSpecializedPingpongEEENS5_IJNSA_ILi64EEENSA_ILi96EEENSA_ILi32EEEEEENS_10bfloat16_tENS5_IJlSB_lEEESJ_SK_NS4_8TiledMMAINS4_8MMA_AtomIJNS4_4SM904GMMA27MMA_64x96x16_F32BF16BF16_SSILNSO_5MajorE0ELSQ_0ELNSO_7ScaleInE1ELSR_1EEEEEENS4_6LayoutISC_NS5_IJNSA_ILi0EEESV_SV_EEEEENS5_IJNS4_10UnderscoreESY_SY_EEEEENS4_13SM90_TMA_LOADENS4_14ComposedLayoutINS4_7SwizzleILi2ELi4ELi3EEENS4_18smem_ptr_flag_bitsILi16EEENSU_INS5_IJNSA_ILi8EEESH_EEENS5_IJSH_SB_EEEEEEEvNS4_8identityES11_S1B_vS1C_EENS_8epilogue10collective6detail29Sm90TmaWarpSpecializedAdapterINS1F_15DefaultEpilogueISJ_SK_SK_NS1E_6thread17LinearCombinationISJ_Li1EffLNS1J_9ScaleType4KindE0ELNS_15FloatRoundStyleE2ESJ_EENS1_15EpilogueDefaultEEEEEvvEEEEvNT_6ParamsE)
        /*0014*/ 	.word	0x00000008


	//----- nvinfo : EIATTR_MIN_STACK_SIZE
	.align		4
.L_17:
        /*0018*/ 	.byte	0x04, 0x12
        /*001a*/ 	.short	(.L_19 - .L_18)
	.align		4
.L_18:
        /*001c*/ 	.word	index@(_ZN7cutlass13device_kernelINS_4gemm6kernel13GemmUniversalIN4cute5tupleIJiiiiEEENS1_10collective13CollectiveMmaINS1_34MainloopSm90TmaGmmaWarpSpecializedILi22ENS5_IJNS4_1CILi1EEESB_SB_EEENS1_32KernelTmaWarpSpecializedPingpongEEENS5_IJNSA_ILi64EEENSA_ILi96EEENSA_ILi32EEEEEENS_10bfloat16_tENS5_IJlSB_lEEESJ_SK_NS4_8TiledMMAINS4_8MMA_AtomIJNS4_4SM904GMMA27MMA_64x96x16_F32BF16BF16_SSILNSO_5MajorE0ELSQ_0ELNSO_7ScaleInE1ELSR_1EEEEEENS4_6LayoutISC_NS5_IJNSA_ILi0EEESV_SV_EEEEENS5_IJNS4_10UnderscoreESY_SY_EEEEENS4_13SM90_TMA_LOADENS4_14ComposedLayoutINS4_7SwizzleILi2ELi4ELi3EEENS4_18smem_ptr_flag_bitsILi16EEENSU_INS5_IJNSA_ILi8EEESH_EEENS5_IJSH_SB_EEEEEEEvNS4_8identityES11_S1B_vS1C_EENS_8epilogue10collective6detail29Sm90TmaWarpSpecializedAdapterINS1F_15DefaultEpilogueISJ_SK_SK_NS1E_6thread17LinearCombinationISJ_Li1EffLNS1J_9ScaleType4KindE0ELNS_15FloatRoundStyleE2ESJ_EENS1_15EpilogueDefaultEEEEEvvEEEEvNT_6ParamsE)
        /*0020*/ 	.word	0x00000008
.L_19:


//--------------------- .nv.compat                --------------------------
	.section	.nv.compat,"",@"SHT_CUDA_COMPAT_INFO"
	.align	4
        /*0000*/ 	.byte	0x02, 0x09, 0x01, 0x00, 0x02, 0x02, 0x04, 0x00, 0x02, 0x05, 0x05, 0x00, 0x03, 0x07, 0x01, 0x01
        /*0010*/ 	.byte	0x02, 0x03, 0x01, 0x00, 0x02, 0x06, 0x01, 0x00, 0x04, 0x0b, 0x08, 0x00, 0x00, 0x00, 0x00, 0x00
        /*0020*/ 	.byte	0x00, 0x00, 0x00, 0x00


//--------------------- .nv.info._ZN7cutlass13device_kernelINS_4gemm6kernel13GemmUniversalIN4cute5tupleIJiiiiEEENS1_10collective13CollectiveMmaINS1_34MainloopSm90TmaGmmaWarpSpecializedILi22ENS5_IJNS4_1CILi1EEESB_SB_EEENS1_32KernelTmaWarpSpecializedPingpongEEENS5_IJNSA_ILi64EEENSA_ILi96EEENSA_ILi32EEEEEENS_10bfloat16_tENS5_IJlSB_lEEESJ_SK_NS4_8TiledMMAINS4_8MMA_AtomIJNS4_4SM904GMMA27MMA_64x96x16_F32BF16BF16_SSILNSO_5MajorE0ELSQ_0ELNSO_7ScaleInE1ELSR_1EEEEEENS4_6LayoutISC_NS5_IJNSA_ILi0EEESV_SV_EEEEENS5_IJNS4_10UnderscoreESY_SY_EEEEENS4_13SM90_TMA_LOADENS4_14ComposedLayoutINS4_7SwizzleILi2ELi4ELi3EEENS4_18smem_ptr_flag_bitsILi16EEENSU_INS5_IJNSA_ILi8EEESH_EEENS5_IJSH_SB_EEEEEEEvNS4_8identityES11_S1B_vS1C_EENS_8epilogue10collective6detail29Sm90TmaWarpSpecializedAdapterINS1F_15DefaultEpilogueISJ_SK_SK_NS1E_6thread17LinearCombinationISJ_Li1EffLNS1J_9ScaleType4KindE0ELNS_15FloatRoundStyleE2ESJ_EENS1_15EpilogueDefaultEEEEEvvEEEEvNT_6ParamsE --------------------------
	.section	.nv.info._ZN7cutlass13device_kernelINS_4gemm6kernel13GemmUniversalIN4cute5tupleIJiiiiEEENS1_10collective13CollectiveMmaINS1_34MainloopSm90TmaGmmaWarpSpecializedILi22ENS5_IJNS4_1CILi1EEESB_SB_EEENS1_32KernelTmaWarpSpecializedPingpongEEENS5_IJNSA_ILi64EEENSA_ILi96EEENSA_ILi32EEEEEENS_10bfloat16_tENS5_IJlSB_lEEESJ_SK_NS4_8TiledMMAINS4_8MMA_AtomIJNS4_4SM904GMMA27MMA_64x96x16_F32BF16BF16_SSILNSO_5MajorE0ELSQ_0ELNSO_7ScaleInE1ELSR_1EEEEEENS4_6LayoutISC_NS5_IJNSA_ILi0EEESV_SV_EEEEENS5_IJNS4_10UnderscoreESY_SY_EEEEENS4_13SM90_TMA_LOADENS4_14ComposedLayoutINS4_7SwizzleILi2ELi4ELi3EEENS4_18smem_ptr_flag_bitsILi16EEENSU_INS5_IJNSA_ILi8EEESH_EEENS5_IJSH_SB_EEEEEEEvNS4_8identityES11_S1B_vS1C_EENS_8epilogue10collective6detail29Sm90TmaWarpSpecializedAdapterINS1F_15DefaultEpilogueISJ_SK_SK_NS1E_6thread17LinearCombinationISJ_Li1EffLNS1J_9ScaleType4KindE0ELNS_15FloatRoundStyleE2ESJ_EENS1_15EpilogueDefaultEEEEEvvEEEEvNT_6ParamsE,"",@"SHT_CUDA_INFO"
	.sectionflags	@""
	.align	4


	//----- nvinfo : EIATTR_CUDA_API_VERSION
	.align		4
        /*0000*/ 	.byte	0x04, 0x37
        /*0002*/ 	.short	(.L_21 - .L_20)
.L_20:
        /*0004*/ 	.word	0x00000082


	//----- nvinfo : EIATTR_KPARAM_INFO
	.align		4
.L_21:
        /*0008*/ 	.byte	0x04, 0x17
        /*000a*/ 	.short	(.L_23 - .L_22)
.L_22:
        /*000c*/ 	.word	0x00000000
        /*0010*/ 	.short	0x0000
        /*0012*/ 	.short	0x0070
        /*0014*/ 	.byte	0x00, 0xf0, 0x01, 0x10


	//----- nvinfo : EIATTR_SPARSE_MMA_MASK
	.align		4
.L_23:
        /*0018*/ 	.byte	0x03, 0x50
        /*001a*/ 	.short	0x0000


	//----- nvinfo : EIATTR_MAXREG_COUNT
	.align		4
        /*001c*/ 	.byte	0x03, 0x1b
        /*001e*/ 	.short	0x00a8


	//----- nvinfo : EIATTR_NUM_BARRIERS
	.align		4
        /*0020*/ 	.byte	0x02, 0x4c
        /*0022*/ 	.byte	0x01
	.zero		1


	//----- nvinfo : EIATTR_EXTERNS
	.align		4
        /*0024*/ 	.byte	0x04, 0x0f
        /*0026*/ 	.short	(.L_25 - .L_24)


	//   ....[0]....
	.align		4
.L_24:
        /*0028*/ 	.word	index@(__assertfail)


	//----- nvinfo : EIATTR_ANNOTATIONS
	.align		4
.L_25:
        /*002c*/ 	.byte	0x04, 0x55
        /*002e*/ 	.short	(.L_27 - .L_26)


	//   ....[0]....
.L_26:
        /*0030*/ 	.word	0x00000001
        /*0034*/ 	.byte	0x40, 0x0d, 0x00, 0x00, 0x01, 0x00, 0x00, 0x00, 0x60, 0x52, 0x00, 0x00, 0x01, 0x00, 0x00, 0x00
        /*0044*/ 	.byte	0x70, 0x5e, 0x00, 0x00


	//----- nvinfo : EIATTR_MERCURY_ISA_VERSION
	.align		4
.L_27:
        /*0048*/ 	.byte	0x03, 0x5f
        /*004a*/ 	.short	0x0101


	//----- nvinfo : EIATTR_INT_WARP_WIDE_INSTR_OFFSETS
	.align		4
        /*004c*/ 	.byte	0x04, 0x31
        /*004e*/ 	.short	(.L_29 - .L_28)


	//   ....[0]....
.L_28:
        /*0050*/ 	.word	0x00000650


	//   ....[1]....
        /*0054*/ 	.word	0x00000670


	//   ....[2]....
        /*0058*/ 	.word	0x000006f0


	//   ....[3]....
        /*005c*/ 	.word	0x00000700


	//   ....[4]....
        /*0060*/ 	.word	0x00000710


	//   ....[5]....
        /*0064*/ 	.word	0x00000730


	//   ....[6]....
        /*0068*/ 	.word	0x000007c0


	//   ....[7]....
        /*006c*/ 	.word	0x000007e0


	//----- nvinfo : EIATTR_COOP_GROUP_MASK_REGIDS
	.align		4
.L_29:
        /*0070*/ 	.byte	0x04, 0x29
        /*0072*/ 	.short	(.L_31 - .L_30)


	//   ....[0]....
.L_30:
        /*0074*/ 	.word	0xffffffff


	//   ....[1]....
        /*0078*/ 	.word	0xffffffff


	//   ....[2]....
        /*007c*/ 	.word	0xffffffff


	//   ....[3]....
        /*0080*/ 	.word	0xffffffff


	//   ....[4]....
        /*0084*/ 	.word	0xffffffff


	//   ....[5]....
        /*0088*/ 	.word	0xffffffff


	//----- nvinfo : EIATTR_COOP_GROUP_INSTR_OFFSETS
	.align		4
.L_31:
        /*008c*/ 	.byte	0x04, 0x28
        /*008e*/ 	.short	(.L_33 - .L_32)


	//   ....[0]....
.L_32:
        /*0090*/ 	.word	0x00000070


	//   ....[1]....
        /*0094*/ 	.word	0x00000080


	//   ....[2]....
        /*0098*/ 	.word	0x00000140


	//   ....[3]....
        /*009c*/ 	.word	0x00000540


	//   ....[4]....
        /*00a0*/ 	.word	0x00000580


	//   ....[5]....
        /*00a4*/ 	.word	0x000005d0


	//----- nvinfo : EIATTR_REG_RECONFIG
	.align		4
.L_33:
        /*00a8*/ 	.byte	0x01, 0x54
	.zero		2


	//----- nvinfo : EIATTR_SYSCALL_OFFSETS
	.align		4
        /*00ac*/ 	.byte	0x04, 0x46
        /*00ae*/ 	.short	(.L_35 - .L_34)


	//   ....[0]....
.L_34:
        /*00b0*/ 	.word	0x00001870


	//----- nvinfo : EIATTR_MBARRIER_INSTR_OFFSETS
	.align		4
.L_35:
        /*00b4*/ 	.byte	0x04, 0x39
        /*00b6*/ 	.short	(.L_37 - .L_36)


	//   ....[0]....
.L_36:
        /*00b8*/ 	.word	0x00000260
        /*00bc*/ 	.word	0x000000ff
        /*00c0*/ 	.word	0x00000000
        /*00c4*/ 	.short	0x0100
        /*00c6*/ 	.byte	0x08
	.zero		1


	//   ....[1]....
        /*00c8*/ 	.word	0x00000270
        /*00cc*/ 	.word	0x000000ff
        /*00d0*/ 	.word	0x000000b0
        /*00d4*/ 	.short	0x0100
        /*00d6*/ 	.byte	0x08
	.zero		1


	//   ....[2]....
        /*00d8*/ 	.word	0x00000280
        /*00dc*/ 	.word	0x000000ff
        /*00e0*/ 	.word	0x00000008
        /*00e4*/ 	.short	0x0100
        /*00e6*/ 	.byte	0x08
	.zero		1


	//   ....[3]....
        /*00e8*/ 	.word	0x00000290
        /*00ec*/ 	.word	0x000000ff
        /*00f0*/ 	.word	0x000000b8
        /*00f4*/ 	.short	0x0100
        /*00f6*/ 	.byte	0x08
	.zero		1


	//   ....[4]....
        /*00f8*/ 	.word	0x000002a0
        /*00fc*/ 	.word	0x000000ff
        /*0100*/ 	.word	0x00000010
        /*0104*/ 	.short	0x0100
        /*0106*/ 	.byte	0x08
	.zero		1


	//   ....[5]....
        /*0108*/ 	.word	0x000002b0
        /*010c*/ 	.word	0x000000ff
        /*0110*/ 	.word	0x000000c0
        /*0114*/ 	.short	0x0100
        /*0116*/ 	.byte	0x08
	.zero		1


	//   ....[6]....
        /*0118*/ 	.word	0x000002c0
        /*011c*/ 	.word	0x000000ff
        /*0120*/ 	.word	0x00000018
        /*0124*/ 	.short	0x0100
        /*0126*/ 	.byte	0x08
	.zero		1


	//   ....[7]....
        /*0128*/ 	.word	0x000002d0
        /*012c*/ 	.word	0x000000ff
        /*0130*/ 	.word	0x000000c8
        /*0134*/ 	.short	0x0100
        /*0136*/ 	.byte	0x08
	.zero		1


	//   ....[8]....
        /*0138*/ 	.word	0x000002e0
        /*013c*/ 	.word	0x000000ff
        /*0140*/ 	.word	0x00000020
        /*0144*/ 	.short	0x0100
        /*0146*/ 	.byte	0x08
	.zero		1


	//   ....[9]....
        /*0148*/ 	.word	0x000002f0
        /*014c*/ 	.word	0x000000ff
        /*0150*/ 	.word	0x000000d0
        /*0154*/ 	.short	0x0100
        /*0156*/ 	.byte	0x08
	.zero		1


	//   ....[10]....
        /*0158*/ 	.word	0x00000300
        /*015c*/ 	.word	0x000000ff
        /*0160*/ 	.word	0x00000028
        /*0164*/ 	.short	0x0100
        /*0166*/ 	.byte	0x08
	.zero		1


	//   ....[11]....
        /*0168*/ 	.word	0x00000310
        /*016c*/ 	.word	0x000000ff
        /*0170*/ 	.word	0x000000d8
        /*0174*/ 	.short	0x0100
        /*0176*/ 	.byte	0x08
	.zero		1


	//   ....[12]....
        /*0178*/ 	.word	0x00000320
        /*017c*/ 	.word	0x000000ff
        /*0180*/ 	.word	0x00000030
        /*0184*/ 	.short	0x0100
        /*0186*/ 	.byte	0x08
	.zero		1


	//   ....[13]....
        /*0188*/ 	.word	0x00000330
        /*018c*/ 	.word	0x000000ff
        /*0190*/ 	.word	0x000000e0
        /*0194*/ 	.short	0x0100
        /*0196*/ 	.byte	0x08
	.zero		1


	//   ....[14]....
        /*0198*/ 	.word	0x00000340
        /*019c*/ 	.word	0x000000ff
        /*01a0*/ 	.word	0x00000038
        /*01a4*/ 	.short	0x0100
        /*01a6*/ 	.byte	0x08
	.zero		1


	//   ....[15]....
        /*01a8*/ 	.word	0x00000350
        /*01ac*/ 	.word	0x000000ff
        /*01b0*/ 	.word	0x000000e8
        /*01b4*/ 	.short	0x0100
        /*01b6*/ 	.byte	0x08
	.zero		1


	//   ....[16]....
        /*01b8*/ 	.word	0x00000360
        /*01bc*/ 	.word	0x000000ff
        /*01c0*/ 	.word	0x00000040
        /*01c4*/ 	.short	0x0100
        /*01c6*/ 	.byte	0x08
	.zero		1


	//   ....[17]....
        /*01c8*/ 	.word	0x00000370
        /*01cc*/ 	.word	0x000000ff
        /*01d0*/ 	.word	0x000000f0
        /*01d4*/ 	.short	0x0100
        /*01d6*/ 	.byte	0x08
	.zero		1


	//   ....[18]....
        /*01d8*/ 	.word	0x00000380
        /*01dc*/ 	.word	0x000000ff
        /*01e0*/ 	.word	0x00000048
        /*01e4*/ 	.short	0x0100
        /*01e6*/ 	.byte	0x08
	.zero		1


	//   ....[19]....
        /*01e8*/ 	.word	0x00000390
        /*01ec*/ 	.word	0x000000ff
        /*01f0*/ 	.word	0x000000f8
        /*01f4*/ 	.short	0x0100
        /*01f6*/ 	.byte	0x08
	.zero		1


	//   ....[20]....
        /*01f8*/ 	.word	0x000003a0
        /*01fc*/ 	.word	0x000000ff
        /*0200*/ 	.word	0x00000050
        /*0204*/ 	.short	0x0100
        /*0206*/ 	.byte	0x08
	.zero		1


	//   ....[21]....
        /*0208*/ 	.word	0x000003b0
        /*020c*/ 	.word	0x000000ff
        /*0210*/ 	.word	0x00000100
        /*0214*/ 	.short	0x0100
        /*0216*/ 	.byte	0x08
	.zero		1


	//   ....[22]....
        /*0218*/ 	.word	0x000003c0
        /*021c*/ 	.word	0x000000ff
        /*0220*/ 	.word	0x00000058
        /*0224*/ 	.short	0x0100
        /*0226*/ 	.byte	0x08
	.zero		1


	//   ....[23]....
        /*0228*/ 	.word	0x000003d0
        /*022c*/ 	.word	0x000000ff
        /*0230*/ 	.word	0x00000108
        /*0234*/ 	.short	0x0100
        /*0236*/ 	.byte	0x08
	.zero		1


	//   ....[24]....
        /*0238*/ 	.word	0x000003e0
        /*023c*/ 	.word	0x000000ff
        /*0240*/ 	.word	0x00000060
        /*0244*/ 	.short	0x0100
        /*0246*/ 	.byte	0x08
	.zero		1


	//   ....[25]....
        /*0248*/ 	.word	0x000003f0
        /*024c*/ 	.word	0x000000ff
        /*0250*/ 	.word	0x00000110
        /*0254*/ 	.short	0x0100
        /*0256*/ 	.byte	0x08
	.zero		1


	//   ....[26]....
        /*0258*/ 	.word	0x00000400
        /*025c*/ 	.word	0x000000ff
        /*0260*/ 	.word	0x00000068
        /*0264*/ 	.short	0x0100
        /*0266*/ 	.byte	0x08
	.zero		1


	//   ....[27]....
        /*0268*/ 	.word	0x00000410
        /*026c*/ 	.word	0x000000ff
        /*0270*/ 	.word	0x00000118
        /*0274*/ 	.short	0x0100
        /*0276*/ 	.byte	0x08
	.zero		1


	//   ....[28]....
        /*0278*/ 	.word	0x00000420
        /*027c*/ 	.word	0x000000ff
        /*0280*/ 	.word	0x00000070
        /*0284*/ 	.short	0x0100
        /*0286*/ 	.byte	0x08
	.zero		1


	//   ....[29]....
        /*0288*/ 	.word	0x00000430
        /*028c*/ 	.word	0x000000ff
        /*0290*/ 	.word	0x00000120
        /*0294*/ 	.short	0x0100
        /*0296*/ 	.byte	0x08
	.zero		1


	//   ....[30]....
        /*0298*/ 	.word	0x00000440
        /*029c*/ 	.word	0x000000ff
        /*02a0*/ 	.word	0x00000078
        /*02a4*/ 	.short	0x0100
        /*02a6*/ 	.byte	0x08
	.zero		1


	//   ....[31]....
        /*02a8*/ 	.word	0x00000450
        /*02ac*/ 	.word	0x000000ff
        /*02b0*/ 	.word	0x00000128
        /*02b4*/ 	.short	0x0100
        /*02b6*/ 	.byte	0x08
	.zero		1


	//   ....[32]....
        /*02b8*/ 	.word	0x00000460
        /*02bc*/ 	.word	0x000000ff
        /*02c0*/ 	.word	0x00000080
        /*02c4*/ 	.short	0x0100
        /*02c6*/ 	.byte	0x08
	.zero		1


	//   ....[33]....
        /*02c8*/ 	.word	0x00000470
        /*02cc*/ 	.word	0x000000ff
        /*02d0*/ 	.word	0x00000130
        /*02d4*/ 	.short	0x0100
        /*02d6*/ 	.byte	0x08
	.zero		1


	//   ....[34]....
        /*02d8*/ 	.word	0x00000480
        /*02dc*/ 	.word	0x000000ff
        /*02e0*/ 	.word	0x00000088
        /*02e4*/ 	.short	0x0100
        /*02e6*/ 	.byte	0x08
	.zero		1


	//   ....[35]....
        /*02e8*/ 	.word	0x00000490
        /*02ec*/ 	.word	0x000000ff
        /*02f0*/ 	.word	0x00000138
        /*02f4*/ 	.short	0x0100
        /*02f6*/ 	.byte	0x08
	.zero		1


	//   ....[36]....
        /*02f8*/ 	.word	0x000004a0
        /*02fc*/ 	.word	0x000000ff
        /*0300*/ 	.word	0x00000090
        /*0304*/ 	.short	0x0100
        /*0306*/ 	.byte	0x08
	.zero		1


	//   ....[37]....
        /*0308*/ 	.word	0x000004b0
        /*030c*/ 	.word	0x000000ff
        /*0310*/ 	.word	0x00000140
        /*0314*/ 	.short	0x0100
        /*0316*/ 	.byte	0x08
	.zero		1


	//   ....[38]....
        /*0318*/ 	.word	0x000004c0
        /*031c*/ 	.word	0x000000ff
        /*0320*/ 	.word	0x00000098
        /*0324*/ 	.short	0x0100
        /*0326*/ 	.byte	0x08
	.zero		1


	//   ....[39]....
        /*0328*/ 	.word	0x000004d0
        /*032c*/ 	.word	0x000000ff
        /*0330*/ 	.word	0x00000148
        /*0334*/ 	.short	0x0100
        /*0336*/ 	.byte	0x08
	.zero		1


	//   ....[40]....
        /*0338*/ 	.word	0x000004e0
        /*033c*/ 	.word	0x000000ff
        /*0340*/ 	.word	0x000000a0
        /*0344*/ 	.short	0x0100
        /*0346*/ 	.byte	0x08
	.zero		1


	//   ....[41]....
        /*0348*/ 	.word	0x000004f0
        /*034c*/ 	.word	0x000000ff
        /*0350*/ 	.word	0x00000150
        /*0354*/ 	.short	0x0100
        /*0356*/ 	.byte	0x08
	.zero		1


	//   ....[42]....
        /*0358*/ 	.word	0x00000500
        /*035c*/ 	.word	0x000000ff
        /*0360*/ 	.word	0x000000a8
        /*0364*/ 	.short	0x0100
        /*0366*/ 	.byte	0x08
	.zero		1


	//   ....[43]....
        /*0368*/ 	.word	0x00000510
        /*036c*/ 	.word	0x000000ff
        /*0370*/ 	.word	0x00000158
        /*0374*/ 	.short	0x0100
        /*0376*/ 	.byte	0x08
	.zero		1


	//   ....[44]....
        /*0378*/ 	.word	0x00000820
        /*037c*/ 	.word	0x000000ff
        /*0380*/ 	.word	0x00000190
        /*0384*/ 	.short	0x0100
        /*0386*/ 	.byte	0x08
	.zero		1


	//   ....[45]....
        /*0388*/ 	.word	0x00000890
        /*038c*/ 	.word	0x000000ff
        /*0390*/ 	.word	0x00000198
        /*0394*/ 	.short	0x0100
        /*0396*/ 	.byte	0x08
	.zero		1


	//   ....[46]....
        /*0398*/ 	.word	0x000008b0
        /*039c*/ 	.word	0x000000ff
        /*03a0*/ 	.word	0x00000170
        /*03a4*/ 	.short	0x0100
        /*03a6*/ 	.byte	0x09
	.zero		1


	//   ....[47]....
        /*03a8*/ 	.word	0x000008c0
        /*03ac*/ 	.word	0x000000ff
        /*03b0*/ 	.word	0x00000178
        /*03b4*/ 	.short	0x0100
        /*03b6*/ 	.byte	0x09
	.zero		1


	//   ....[48]....
        /*03b8*/ 	.word	0x000008d0
        /*03bc*/ 	.word	0x000000ff
        /*03c0*/ 	.word	0x00000180
        /*03c4*/ 	.short	0x0100
        /*03c6*/ 	.byte	0x09
	.zero		1


	//   ....[49]....
        /*03c8*/ 	.word	0x000008e0
        /*03cc*/ 	.word	0x000000ff
        /*03d0*/ 	.word	0x00000188
        /*03d4*/ 	.short	0x0100
        /*03d6*/ 	.byte	0x09
	.zero		1


	//   ....[50]....
        /*03d8*/ 	.word	0x00001750
        /*03dc*/ 	.word	0x0000004d
        /*03e0*/ 	.word	0x00000000
        /*03e4*/ 	.short	0x010a
        /*03e6*/ 	.byte	0x2a
	.zero		1


	//   ....[51]....
        /*03e8*/ 	.word	0x000018f0
        /*03ec*/ 	.word	0x00000003
        /*03f0*/ 	.word	0x00000000
        /*03f4*/ 	.short	0x010a
        /*03f6*/ 	.byte	0x3f
	.zero		1


	//   ....[52]....
        /*03f8*/ 	.word	0x00001930
        /*03fc*/ 	.word	0x00000003
        /*0400*/ 	.word	0x00000000
        /*0404*/ 	.short	0x010a
        /*0406*/ 	.byte	0x3f
	.zero		1


	//   ....[53]....
        /*0408*/ 	.word	0x00001b30
        /*040c*/ 	.word	0x000000ff
        /*0410*/ 	.word	0x00000000
        /*0414*/ 	.short	0x010a
        /*0416*/ 	.byte	0x04
	.zero		1


	//   ....[54]....
        /*0418*/ 	.word	0x00001b70
        /*041c*/ 	.word	0x000000ff
        /*0420*/ 	.word	0x00000000
        /*0424*/ 	.short	0x010a
        /*0426*/ 	.byte	0x04
	.zero		1


	//   ....[55]....
        /*0428*/ 	.word	0x00001cd0
        /*042c*/ 	.word	0x000000ff
        /*0430*/ 	.word	0x00000000
        /*0434*/ 	.short	0x0101
        /*0436*/ 	.byte	0x04
	.zero		1


	//   ....[56]....
        /*0438*/ 	.word	0x00001dc0
        /*043c*/ 	.word	0x0000004e
        /*0440*/ 	.word	0x00000000
        /*0444*/ 	.short	0x0101
        /*0446*/ 	.byte	0x2f
	.zero		1


	//   ....[57]....
        /*0448*/ 	.word	0x00001e90
        /*044c*/ 	.word	0x000000ff
        /*0450*/ 	.word	0x00000000
        /*0454*/ 	.short	0x0101
        /*0456*/ 	.byte	0x06
	.zero		1


	//   ....[58]....
        /*0458*/ 	.word	0x00001f40
        /*045c*/ 	.word	0x0000004d
        /*0460*/ 	.word	0x00000010
        /*0464*/ 	.short	0x010a
        /*0466*/ 	.byte	0x2a
	.zero		1


	//   ....[59]....
        /*0468*/ 	.word	0x00005280
        /*046c*/ 	.word	0x00000050
        /*0470*/ 	.word	0x00000000
        /*0474*/ 	.short	0x0101
        /*0476*/ 	.byte	0x2f
	.zero		1


	//   ....[60]....
        /*0478*/ 	.word	0x00005be0
        /*047c*/ 	.word	0x0000000a
        /*0480*/ 	.word	0x000000b0
        /*0484*/ 	.short	0x010a
        /*0486*/ 	.byte	0x3f
	.zero		1


	//   ....[61]....
        /*0488*/ 	.word	0x00005f80
        /*048c*/ 	.word	0x00000005
        /*0490*/ 	.word	0x00000198
        /*0494*/ 	.short	0x0101
        /*0496*/ 	.byte	0x3f
	.zero		1


	//   ....[62]....
        /*0498*/ 	.word	0x00006700
        /*049c*/ 	.word	0x00000009
        /*04a0*/ 	.word	0x00000000
        /*04a4*/ 	.short	0x010a
        /*04a6*/ 	.byte	0x3f
	.zero		1


	//   ....[63]....
        /*04a8*/ 	.word	0x00006780
        /*04ac*/ 	.word	0x00000008
        /*04b0*/ 	.word	0x00000000
        /*04b4*/ 	.short	0x010a
        /*04b6*/ 	.byte	0x3f
	.zero		1


	//   ....[64]....
        /*04b8*/ 	.word	0x00006810
        /*04bc*/ 	.word	0x00000009
        /*04c0*/ 	.word	0x00000000
        /*04c4*/ 	.short	0x010a
        /*04c6*/ 	.byte	0x3f
	.zero		1


	//   ....[65]....
        /*04c8*/ 	.word	0x000068a0
        /*04cc*/ 	.word	0x00000008
        /*04d0*/ 	.word	0x00000000
        /*04d4*/ 	.short	0x010a
        /*04d6*/ 	.byte	0x3f
	.zero		1


	//   ....[66]....
        /*04d8*/ 	.word	0x00006930
        /*04dc*/ 	.word	0x00000009
        /*04e0*/ 	.word	0x00000000
        /*04e4*/ 	.short	0x010a
        /*04e6*/ 	.byte	0x3f
	.zero		1


	//   ....[67]....
        /*04e8*/ 	.word	0x000069c0
        /*04ec*/ 	.word	0x00000008
        /*04f0*/ 	.word	0x00000000
        /*04f4*/ 	.short	0x010a
        /*04f6*/ 	.byte	0x3f
	.zero		1


	//   ....[68]....
        /*04f8*/ 	.word	0x00006a50
        /*04fc*/ 	.word	0x00000009
        /*0500*/ 	.word	0x00000000
        /*0504*/ 	.short	0x010a
        /*0506*/ 	.byte	0x3f
	.zero		1


	//   ....[69]....
        /*0508*/ 	.word	0x00006ae0
        /*050c*/ 	.word	0x00000008
        /*0510*/ 	.word	0x00000000
        /*0514*/ 	.short	0x010a
        /*0516*/ 	.byte	0x3f
	.zero		1


	//   ....[70]....
        /*0518*/ 	.word	0x00006b70
        /*051c*/ 	.word	0x00000009
        /*0520*/ 	.word	0x00000000
        /*0524*/ 	.short	0x010a
        /*0526*/ 	.byte	0x3f
	.zero		1


	//   ....[71]....
        /*0528*/ 	.word	0x00006c00
        /*052c*/ 	.word	0x00000008
        /*0530*/ 	.word	0x00000000
        /*0534*/ 	.short	0x010a
        /*0536*/ 	.byte	0x3f
	.zero		1


	//   ....[72]....
        /*0538*/ 	.word	0x00006c90
        /*053c*/ 	.word	0x00000009
        /*0540*/ 	.word	0x00000000
        /*0544*/ 	.short	0x010a
        /*0546*/ 	.byte	0x3f
	.zero		1


	//   ....[73]....
        /*0548*/ 	.word	0x00006d20
        /*054c*/ 	.word	0x00000008
        /*0550*/ 	.word	0x00000000
        /*0554*/ 	.short	0x010a
        /*0556*/ 	.byte	0x3f
	.zero		1


	//   ....[74]....
        /*0558*/ 	.word	0x00006db0
        /*055c*/ 	.word	0x00000009
        /*0560*/ 	.word	0x00000000
        /*0564*/ 	.short	0x010a
        /*0566*/ 	.byte	0x3f
	.zero		1


	//   ....[75]....
        /*0568*/ 	.word	0x00006e40
        /*056c*/ 	.word	0x00000008
        /*0570*/ 	.word	0x00000000
        /*0574*/ 	.short	0x010a
        /*0576*/ 	.byte	0x3f
	.zero		1


	//   ....[76]....
        /*0578*/ 	.word	0x00006ed0
        /*057c*/ 	.word	0x00000009
        /*0580*/ 	.word	0x00000000
        /*0584*/ 	.short	0x010a
        /*0586*/ 	.byte	0x3f
	.zero		1


	//   ....[77]....
        /*0588*/ 	.word	0x00006f60
        /*058c*/ 	.word	0x00000008
        /*0590*/ 	.word	0x00000000
        /*0594*/ 	.short	0x010a
        /*0596*/ 	.byte	0x3f
	.zero		1


	//   ....[78]....
        /*0598*/ 	.word	0x00006ff0
        /*059c*/ 	.word	0x00000009
        /*05a0*/ 	.word	0x00000000
        /*05a4*/ 	.short	0x010a
        /*05a6*/ 	.byte	0x3f
	.zero		1


	//   ....[79]....
        /*05a8*/ 	.word	0x00007080
        /*05ac*/ 	.word	0x00000008
        /*05b0*/ 	.word	0x00000000
        /*05b4*/ 	.short	0x010a
        /*05b6*/ 	.byte	0x3f
	.zero		1


	//   ....[80]....
        /*05b8*/ 	.word	0x00007110
        /*05bc*/ 	.word	0x00000009
        /*05c0*/ 	.word	0x00000000
        /*05c4*/ 	.short	0x010a
        /*05c6*/ 	.byte	0x3f
	.zero		1


	//   ....[81]....
        /*05c8*/ 	.word	0x000071a0
        /*05cc*/ 	.word	0x00000008
        /*05d0*/ 	.word	0x00000000
        /*05d4*/ 	.short	0x010a
        /*05d6*/ 	.byte	0x3f
	.zero		1


	//   ....[82]....
        /*05d8*/ 	.word	0x00007230
        /*05dc*/ 	.word	0x0000000b
        /*05e0*/ 	.word	0x00000000
        /*05e4*/ 	.short	0x010a
        /*05e6*/ 	.byte	0x3f
	.zero		1


	//   ....[83]....
        /*05e8*/ 	.word	0x000072c0
        /*05ec*/ 	.word	0x00000003
        /*05f0*/ 	.word	0x00000000
        /*05f4*/ 	.short	0x010a
        /*05f6*/ 	.byte	0x3f
	.zero		1


	//   ....[84]....
        /*05f8*/ 	.word	0x00007320
        /*05fc*/ 	.word	0x0000004f
        /*0600*/ 	.word	0x00000000
        /*0604*/ 	.short	0x010a
        /*0606*/ 	.byte	0x3f
	.zero		1


	//   ....[85]....
        /*0608*/ 	.word	0x00007370
        /*060c*/ 	.word	0x00000003
        /*0610*/ 	.word	0x00000000
        /*0614*/ 	.short	0x010a
        /*0616*/ 	.byte	0x3f
	.zero		1


	//   ....[86]....
        /*0618*/ 	.word	0x000073d0
        /*061c*/ 	.word	0x00000004
        /*0620*/ 	.word	0x00000000
        /*0624*/ 	.short	0x010a
        /*0626*/ 	.byte	0x3f
	.zero		1


	//   ....[87]....
        /*0628*/ 	.word	0x00007420
        /*062c*/ 	.word	0x0000004f
        /*0630*/ 	.word	0x00000010
        /*0634*/ 	.short	0x010a
        /*0636*/ 	.byte	0x3f
	.zero		1


	//   ....[88]....
        /*0638*/ 	.word	0x000074f0
        /*063c*/ 	.word	0x0000000a
        /*0640*/ 	.word	0x000000b0
        /*0644*/ 	.short	0x010a
        /*0646*/ 	.byte	0x3f
	.zero		1


	//   ....[89]....
        /*0648*/ 	.word	0x000075c0
        /*064c*/ 	.word	0x00000009
        /*0650*/ 	.word	0x00000000
        /*0654*/ 	.short	0x010a
        /*0656*/ 	.byte	0x3f
	.zero		1


	//   ....[90]....
        /*0658*/ 	.word	0x00007610
        /*065c*/ 	.word	0x00000008
        /*0660*/ 	.word	0x00000000
        /*0664*/ 	.short	0x010a
        /*0666*/ 	.byte	0x3f
	.zero		1


	//   ....[91]....
        /*0668*/ 	.word	0x00007660
        /*066c*/ 	.word	0x00000009
        /*0670*/ 	.word	0x00000000
        /*0674*/ 	.short	0x010a
        /*0676*/ 	.byte	0x3f
	.zero		1


	//   ....[92]....
        /*0678*/ 	.word	0x000076b0
        /*067c*/ 	.word	0x00000008
        /*0680*/ 	.word	0x00000000
        /*0684*/ 	.short	0x010a
        /*0686*/ 	.byte	0x3f
	.zero		1


	//   ....[93]....
        /*0688*/ 	.word	0x00007700
        /*068c*/ 	.word	0x00000009
        /*0690*/ 	.word	0x00000000
        /*0694*/ 	.short	0x010a
        /*0696*/ 	.byte	0x3f
	.zero		1


	//   ....[94]....
        /*0698*/ 	.word	0x00007750
        /*069c*/ 	.word	0x00000008
        /*06a0*/ 	.word	0x00000000
        /*06a4*/ 	.short	0x010a
        /*06a6*/ 	.byte	0x3f
	.zero		1


	//   ....[95]....
        /*06a8*/ 	.word	0x000077a0
        /*06ac*/ 	.word	0x00000009
        /*06b0*/ 	.word	0x00000000
        /*06b4*/ 	.short	0x010a
        /*06b6*/ 	.byte	0x3f
	.zero		1


	//   ....[96]....
        /*06b8*/ 	.word	0x000077f0
        /*06bc*/ 	.word	0x00000008
        /*06c0*/ 	.word	0x00000000
        /*06c4*/ 	.short	0x010a
        /*06c6*/ 	.byte	0x3f
	.zero		1


	//   ....[97]....
        /*06c8*/ 	.word	0x00007840
        /*06cc*/ 	.word	0x00000009
        /*06d0*/ 	.word	0x00000000
        /*06d4*/ 	.short	0x010a
        /*06d6*/ 	.byte	0x3f
	.zero		1


	//   ....[98]....
        /*06d8*/ 	.word	0x00007890
        /*06dc*/ 	.word	0x00000008
        /*06e0*/ 	.word	0x00000000
        /*06e4*/ 	.short	0x010a
        /*06e6*/ 	.byte	0x3f
	.zero		1


	//   ....[99]....
        /*06e8*/ 	.word	0x000078e0
        /*06ec*/ 	.word	0x00000009
        /*06f0*/ 	.word	0x00000000
        /*06f4*/ 	.short	0x010a
        /*06f6*/ 	.byte	0x3f
	.zero		1


	//   ....[100]....
        /*06f8*/ 	.word	0x00007930
        /*06fc*/ 	.word	0x00000008
        /*0700*/ 	.word	0x00000000
        /*0704*/ 	.short	0x010a
        /*0706*/ 	.byte	0x3f
	.zero		1


	//   ....[101]....
        /*0708*/ 	.word	0x00007980
        /*070c*/ 	.word	0x00000009
        /*0710*/ 	.word	0x00000000
        /*0714*/ 	.short	0x010a
        /*0716*/ 	.byte	0x3f
	.zero		1


	//   ....[102]....
        /*0718*/ 	.word	0x000079d0
        /*071c*/ 	.word	0x00000008
        /*0720*/ 	.word	0x00000000
        /*0724*/ 	.short	0x010a
        /*0726*/ 	.byte	0x3f
	.zero		1


	//   ....[103]....
        /*0728*/ 	.word	0x00007a20
        /*072c*/ 	.word	0x00000009
        /*0730*/ 	.word	0x00000000
        /*0734*/ 	.short	0x010a
        /*0736*/ 	.byte	0x3f
	.zero		1


	//   ....[104]....
        /*0738*/ 	.word	0x00007a70
        /*073c*/ 	.word	0x00000008
        /*0740*/ 	.word	0x00000000
        /*0744*/ 	.short	0x010a
        /*0746*/ 	.byte	0x3f
	.zero		1


	//   ....[105]....
        /*0748*/ 	.word	0x00007ac0
        /*074c*/ 	.word	0x00000009
        /*0750*/ 	.word	0x00000000
        /*0754*/ 	.short	0x010a
        /*0756*/ 	.byte	0x3f
	.zero		1


	//   ....[106]....
        /*0758*/ 	.word	0x00007b10
        /*075c*/ 	.word	0x00000008
        /*0760*/ 	.word	0x00000000
        /*0764*/ 	.short	0x010a
        /*0766*/ 	.byte	0x3f
	.zero		1


	//   ....[107]....
        /*0768*/ 	.word	0x00007b60
        /*076c*/ 	.word	0x00000009
        /*0770*/ 	.word	0x00000000
        /*0774*/ 	.short	0x010a
        /*0776*/ 	.byte	0x3f
	.zero		1


	//   ....[108]....
        /*0778*/ 	.word	0x00007bb0
        /*077c*/ 	.word	0x00000008
        /*0780*/ 	.word	0x00000000
        /*0784*/ 	.short	0x010a
        /*0786*/ 	.byte	0x3f
	.zero		1


	//   ....[109]....
        /*0788*/ 	.word	0x00007c00
        /*078c*/ 	.word	0x0000000b
        /*0790*/ 	.word	0x00000000
        /*0794*/ 	.short	0x010a
        /*0796*/ 	.byte	0x3f
	.zero		1


	//----- nvinfo : EIATTR_NUM_MBARRIERS
	.align		4
.L_37:
        /*0798*/ 	.byte	0x03, 0x38
        /*079a*/ 	.short	0x0032


	//----- nvinfo : EIATTR_EXIT_INSTR_OFFSETS
	.align		4
        /*079c*/ 	.byte	0x04, 0x1c
        /*079e*/ 	.short	(.L_39 - .L_38)


	//   ....[0]....
.L_38:
        /*07a0*/ 	.word	0x000013f0


	//   ....[1]....
        /*07a4*/ 	.word	0x00001450


	//   ....[2]....
        /*07a8*/ 	.word	0x00005910


	//   ....[3]....
        /*07ac*/ 	.word	0x00005940


	//   ....[4]....
        /*07b0*/ 	.word	0x00007310


	//----- nvinfo : EIATTR_MAX_THREADS
	.align		4
.L_39:
        /*07b4*/ 	.byte	0x04, 0x05
        /*07b6*/ 	.short	(.L_41 - .L_40)
.L_40:
        /*07b8*/ 	.word	0x00000180
        /*07bc*/ 	.word	0x00000001
        /*07c0*/ 	.word	0x00000001


	//----- nvinfo : EIATTR_CRS_STACK_SIZE
	.align		4
.L_41:
        /*07c4*/ 	.byte	0x04, 0x1e
        /*07c6*/ 	.short	(.L_43 - .L_42)
.L_42:
        /*07c8*/ 	.word	0x00000000


	//----- nvinfo : EIATTR_CBANK_PARAM_SIZE
	.align		4
.L_43:
        /*07cc*/ 	.byte	0x03, 0x19
        /*07ce*/ 	.short	0x0470


	//----- nvinfo : EIATTR_PARAM_CBANK
	.align		4
        /*07d0*/ 	.byte	0x04, 0x0a
        /*07d2*/ 	.short	(.L_45 - .L_44)
	.align		4
.L_44:
        /*07d4*/ 	.word	index@(.nv.constant0._ZN7cutlass13device_kernelINS_4gemm6kernel13GemmUniversalIN4cute5tupleIJiiiiEEENS1_10collective13CollectiveMmaINS1_34MainloopSm90TmaGmmaWarpSpecializedILi22ENS5_IJNS4_1CILi1EEESB_SB_EEENS1_32KernelTmaWarpSpecializedPingpongEEENS5_IJNSA_ILi64EEENSA_ILi96EEENSA_ILi32EEEEEENS_10bfloat16_tENS5_IJlSB_lEEESJ_SK_NS4_8TiledMMAINS4_8MMA_AtomIJNS4_4SM904GMMA27MMA_64x96x16_F32BF16BF16_SSILNSO_5MajorE0ELSQ_0ELNSO_7ScaleInE1ELSR_1EEEEEENS4_6LayoutISC_NS5_IJNSA_ILi0EEESV_SV_EEEEENS5_IJNS4_10UnderscoreESY_SY_EEEEENS4_13SM90_TMA_LOADENS4_14ComposedLayoutINS4_7SwizzleILi2ELi4ELi3EEENS4_18smem_ptr_flag_bitsILi16EEENSU_INS5_IJNSA_ILi8EEESH_EEENS5_IJSH_SB_EEEEEEEvNS4_8identityES11_S1B_vS1C_EENS_8epilogue10collective6detail29Sm90TmaWarpSpecializedAdapterINS1F_15DefaultEpilogueISJ_SK_SK_NS1E_6thread17LinearCombinationISJ_Li1EffLNS1J_9ScaleType4KindE0ELNS_15FloatRoundStyleE2ESJ_EENS1_15EpilogueDefaultEEEEEvvEEEEvNT_6ParamsE)
        /*07d8*/ 	.short	0x0210
        /*07da*/ 	.short	0x0470


	//----- nvinfo : EIATTR_SW_WAR
	.align		4
.L_45:
        /*07dc*/ 	.byte	0x04, 0x36
        /*07de*/ 	.short	(.L_47 - .L_46)
.L_46:
        /*07e0*/ 	.word	0x00000008
.L_47:


//--------------------- .nv.callgraph             --------------------------
	.section	.nv.callgraph,"",@"SHT_CUDA_CALLGRAPH"
	.align	4
	.sectionentsize	8
	.align		4
        /*0000*/ 	.word	0x00000000
	.align		4
        /*0004*/ 	.word	0xffffffff
	.align		4
        /*0008*/ 	.word	index@(_ZN7cutlass13device_kernelINS_4gemm6kernel13GemmUniversalIN4cute5tupleIJiiiiEEENS1_10collective13CollectiveMmaINS1_34MainloopSm90TmaGmmaWarpSpecializedILi22ENS5_IJNS4_1CILi1EEESB_SB_EEENS1_32KernelTmaWarpSpecializedPingpongEEENS5_IJNSA_ILi64EEENSA_ILi96EEENSA_ILi32EEEEEENS_10bfloat16_tENS5_IJlSB_lEEESJ_SK_NS4_8TiledMMAINS4_8MMA_AtomIJNS4_4SM904GMMA27MMA_64x96x16_F32BF16BF16_SSILNSO_5MajorE0ELSQ_0ELNSO_7ScaleInE1ELSR_1EEEEEENS4_6LayoutISC_NS5_IJNSA_ILi0EEESV_SV_EEEEENS5_IJNS4_10UnderscoreESY_SY_EEEEENS4_13SM90_TMA_LOADENS4_14ComposedLayoutINS4_7SwizzleILi2ELi4ELi3EEENS4_18smem_ptr_flag_bitsILi16EEENSU_INS5_IJNSA_ILi8EEESH_EEENS5_IJSH_SB_EEEEEEEvNS4_8identityES11_S1B_vS1C_EENS_8epilogue10collective6detail29Sm90TmaWarpSpecializedAdapterINS1F_15DefaultEpilogueISJ_SK_SK_NS1E_6thread17LinearCombinationISJ_Li1EffLNS1J_9ScaleType4KindE0ELNS_15FloatRoundStyleE2ESJ_EENS1_15EpilogueDefaultEEEEEvvEEEEvNT_6ParamsE)
	.align		4
        /*000c*/ 	.word	index@(__assertfail)
	.align		4
        /*0010*/ 	.word	0x00000000
	.align		4
        /*0014*/ 	.word	0xfffffffe
	.align		4
        /*0018*/ 	.word	0x00000000
	.align		4
        /*001c*/ 	.word	0xfffffffd
	.align		4
        /*0020*/ 	.word	0x00000000
	.align		4
        /*0024*/ 	.word	0xfffffffc


//--------------------- .nv.constant4             --------------------------
	.section	.nv.constant4,"a",@progbits
	.align	8
	.align		8
.nv.constant4:
        /*0000*/ 	.dword	__assertfail
	.align		8
        /*0008*/ 	.dword	__unnamed_1
	.align		8
        /*0010*/ 	.dword	_ZN40_INTERNAL_b05d8891_4_k_cu_df44b837_161534cuda3std3__45__cpo5beginE
	.align		8
        /*0018*/ 	.dword	_ZN40_INTERNAL_b05d8891_4_k_cu_df44b837_161534cuda3std3__45__cpo3endE
	.align		8
        /*0020*/ 	.dword	_ZN40_INTERNAL_b05d8891_4_k_cu_df44b837_161534cuda3std3__45__cpo6cbeginE
	.align		8
        /*0028*/ 	.dword	_ZN40_INTERNAL_b05d8891_4_k_cu_df44b837_161534cuda3std3__45__cpo4cendE
	.align		8
        /*0030*/ 	.dword	_ZN40_INTERNAL_b05d8891_4_k_cu_df44b837_161534cuda3std3__442_GLOBAL__N__b05d8891_4_k_cu_df44b837_161536ignoreE
	.align		8
        /*0038*/ 	.dword	_ZN40_INTERNAL_b05d8891_4_k_cu_df44b837_161534cuda3std3__419piecewise_constructE
	.align		8
        /*0040*/ 	.dword	_ZN40_INTERNAL_b05d8891_4_k_cu_df44b837_161534cuda3std3__48in_placeE
	.align		8
        /*0048*/ 	.dword	_ZN40_INTERNAL_b05d8891_4_k_cu_df44b837_161534cuda3std6ranges3__45__cpo4swapE
	.align		8
        /*0050*/ 	.dword	_ZN40_INTERNAL_b05d8891_4_k_cu_df44b837_161534cuda3std6ranges3__45__cpo9iter_moveE
	.align		8
        /*0058*/ 	.dword	_ZN40_INTERNAL_b05d8891_4_k_cu_df44b837_161534cute7productE
	.align		8
        /*0060*/ 	.dword	_ZN40_INTERNAL_b05d8891_4_k_cu_df44b837_161534cute1_E
	.align		8
        /*0068*/ 	.dword	$str$22
	.align		8
        /*0070*/ 	.dword	$str$23


//--------------------- .text._ZN7cutlass13device_kernelINS_4gemm6kernel13GemmUniversalIN4cute5tupleIJiiiiEEENS1_10collective13CollectiveMmaINS1_34MainloopSm90TmaGmmaWarpSpecializedILi22ENS5_IJNS4_1CILi1EEESB_SB_EEENS1_32KernelTmaWarpSpecializedPingpongEEENS5_IJNSA_ILi64EEENSA_ILi96EEENSA_ILi32EEEEEENS_10bfloat16_tENS5_IJlSB_lEEESJ_SK_NS4_8TiledMMAINS4_8MMA_AtomIJNS4_4SM904GMMA27MMA_64x96x16_F32BF16BF16_SSILNSO_5MajorE0ELSQ_0ELNSO_7ScaleInE1ELSR_1EEEEEENS4_6LayoutISC_NS5_IJNSA_ILi0EEESV_SV_EEEEENS5_IJNS4_10UnderscoreESY_SY_EEEEENS4_13SM90_TMA_LOADENS4_14ComposedLayoutINS4_7SwizzleILi2ELi4ELi3EEENS4_18smem_ptr_flag_bitsILi16EEENSU_INS5_IJNSA_ILi8EEESH_EEENS5_IJSH_SB_EEEEEEEvNS4_8identityES11_S1B_vS1C_EENS_8epilogue10collective6detail29Sm90TmaWarpSpecializedAdapterINS1F_15DefaultEpilogueISJ_SK_SK_NS1E_6thread17LinearCombinationISJ_Li1EffLNS1J_9ScaleType4KindE0ELNS_15FloatRoundStyleE2ESJ_EENS1_15EpilogueDefaultEEEEEvvEEEEvNT_6ParamsE --------------------------
	.section	.text._ZN7cutlass13device_kernelINS_4gemm6kernel13GemmUniversalIN4cute5tupleIJiiiiEEENS1_10collective13CollectiveMmaINS1_34MainloopSm90TmaGmmaWarpSpecializedILi22ENS5_IJNS4_1CILi1EEESB_SB_EEENS1_32KernelTmaWarpSpecializedPingpongEEENS5_IJNSA_ILi64EEENSA_ILi96EEENSA_ILi32EEEEEENS_10bfloat16_tENS5_IJlSB_lEEESJ_SK_NS4_8TiledMMAINS4_8MMA_AtomIJNS4_4SM904GMMA27MMA_64x96x16_F32BF16BF16_SSILNSO_5MajorE0ELSQ_0ELNSO_7ScaleInE1ELSR_1EEEEEENS4_6LayoutISC_NS5_IJNSA_ILi0EEESV_SV_EEEEENS5_IJNS4_10UnderscoreESY_SY_EEEEENS4_13SM90_TMA_LOADENS4_14ComposedLayoutINS4_7SwizzleILi2ELi4ELi3EEENS4_18smem_ptr_flag_bitsILi16EEENSU_INS5_IJNSA_ILi8EEESH_EEENS5_IJSH_SB_EEEEEEEvNS4_8identityES11_S1B_vS1C_EENS_8epilogue10collective6detail29Sm90TmaWarpSpecializedAdapterINS1F_15DefaultEpilogueISJ_SK_SK_NS1E_6thread17LinearCombinationISJ_Li1EffLNS1J_9ScaleType4KindE0ELNS_15FloatRoundStyleE2ESJ_EENS1_15EpilogueDefaultEEEEEvvEEEEvNT_6ParamsE,"ax",@progbits
	.align	128
.text._ZN7cutlass13device_kernelINS_4gemm6kernel13GemmUniversalIN4cute5tupleIJiiiiEEENS1_10collective13CollectiveMmaINS1_34MainloopSm90TmaGmmaWarpSpecializedILi22ENS5_IJNS4_1CILi1EEESB_SB_EEENS1_32KernelTmaWarpSpecializedPingpongEEENS5_IJNSA_ILi64EEENSA_ILi96EEENSA_ILi32EEEEEENS_10bfloat16_tENS5_IJlSB_lEEESJ_SK_NS4_8TiledMMAINS4_8MMA_AtomIJNS4_4SM904GMMA27MMA_64x96x16_F32BF16BF16_SSILNSO_5MajorE0ELSQ_0ELNSO_7ScaleInE1ELSR_1EEEEEENS4_6LayoutISC_NS5_IJNSA_ILi0EEESV_SV_EEEEENS5_IJNS4_10UnderscoreESY_SY_EEEEENS4_13SM90_TMA_LOADENS4_14ComposedLayoutINS4_7SwizzleILi2ELi4ELi3EEENS4_18smem_ptr_flag_bitsILi16EEENSU_INS5_IJNSA_ILi8EEESH_EEENS5_IJSH_SB_EEEEEEEvNS4_8identityES11_S1B_vS1C_EENS_8epilogue10collective6detail29Sm90TmaWarpSpecializedAdapterINS1F_15DefaultEpilogueISJ_SK_SK_NS1E_6thread17LinearCombinationISJ_Li1EffLNS1J_9ScaleType4KindE0ELNS_15FloatRoundStyleE2ESJ_EENS1_15EpilogueDefaultEEEEEvvEEEEvNT_6ParamsE:
        .type           _ZN7cutlass13device_kernelINS_4gemm6kernel13GemmUniversalIN4cute5tupleIJiiiiEEENS1_10collective13CollectiveMmaINS1_34MainloopSm90TmaGmmaWarpSpecializedILi22ENS5_IJNS4_1CILi1EEESB_SB_EEENS1_32KernelTmaWarpSpecializedPingpongEEENS5_IJNSA_ILi64EEENSA_ILi96EEENSA_ILi32EEEEEENS_10bfloat16_tENS5_IJlSB_lEEESJ_SK_NS4_8TiledMMAINS4_8MMA_AtomIJNS4_4SM904GMMA27MMA_64x96x16_F32BF16BF16_SSILNSO_5MajorE0ELSQ_0ELNSO_7ScaleInE1ELSR_1EEEEEENS4_6LayoutISC_NS5_IJNSA_ILi0EEESV_SV_EEEEENS5_IJNS4_10UnderscoreESY_SY_EEEEENS4_13SM90_TMA_LOADENS4_14ComposedLayoutINS4_7SwizzleILi2ELi4ELi3EEENS4_18smem_ptr_flag_bitsILi16EEENSU_INS5_IJNSA_ILi8EEESH_EEENS5_IJSH_SB_EEEEEEEvNS4_8identityES11_S1B_vS1C_EENS_8epilogue10collective6detail29Sm90TmaWarpSpecializedAdapterINS1F_15DefaultEpilogueISJ_SK_SK_NS1E_6thread17LinearCombinationISJ_Li1EffLNS1J_9ScaleType4KindE0ELNS_15FloatRoundStyleE2ESJ_EENS1_15EpilogueDefaultEEEEEvvEEEEvNT_6ParamsE,@function
        .size           _ZN7cutlass13device_kernelINS_4gemm6kernel13GemmUniversalIN4cute5tupleIJiiiiEEENS1_10collective13CollectiveMmaINS1_34MainloopSm90TmaGmmaWarpSpecializedILi22ENS5_IJNS4_1CILi1EEESB_SB_EEENS1_32KernelTmaWarpSpecializedPingpongEEENS5_IJNSA_ILi64EEENSA_ILi96EEENSA_ILi32EEEEEENS_10bfloat16_tENS5_IJlSB_lEEESJ_SK_NS4_8TiledMMAINS4_8MMA_AtomIJNS4_4SM904GMMA27MMA_64x96x16_F32BF16BF16_SSILNSO_5MajorE0ELSQ_0ELNSO_7ScaleInE1ELSR_1EEEEEENS4_6LayoutISC_NS5_IJNSA_ILi0EEESV_SV_EEEEENS5_IJNS4_10UnderscoreESY_SY_EEEEENS4_13SM90_TMA_LOADENS4_14ComposedLayoutINS4_7SwizzleILi2ELi4ELi3EEENS4_18smem_ptr_flag_bitsILi16EEENSU_INS5_IJNSA_ILi8EEESH_EEENS5_IJSH_SB_EEEEEEEvNS4_8identityES11_S1B_vS1C_EENS_8epilogue10collective6detail29Sm90TmaWarpSpecializedAdapterINS1F_15DefaultEpilogueISJ_SK_SK_NS1E_6thread17LinearCombinationISJ_Li1EffLNS1J_9ScaleType4KindE0ELNS_15FloatRoundStyleE2ESJ_EENS1_15EpilogueDefaultEEEEEvvEEEEvNT_6ParamsE,(.L_x_202 - _ZN7cutlass13device_kernelINS_4gemm6kernel13GemmUniversalIN4cute5tupleIJiiiiEEENS1_10collective13CollectiveMmaINS1_34MainloopSm90TmaGmmaWarpSpecializedILi22ENS5_IJNS4_1CILi1EEESB_SB_EEENS1_32KernelTmaWarpSpecializedPingpongEEENS5_IJNSA_ILi64EEENSA_ILi96EEENSA_ILi32EEEEEENS_10bfloat16_tENS5_IJlSB_lEEESJ_SK_NS4_8TiledMMAINS4_8MMA_AtomIJNS4_4SM904GMMA27MMA_64x96x16_F32BF16BF16_SSILNSO_5MajorE0ELSQ_0ELNSO_7ScaleInE1ELSR_1EEEEEENS4_6LayoutISC_NS5_IJNSA_ILi0EEESV_SV_EEEEENS5_IJNS4_10UnderscoreESY_SY_EEEEENS4_13SM90_TMA_LOADENS4_14ComposedLayoutINS4_7SwizzleILi2ELi4ELi3EEENS4_18smem_ptr_flag_bitsILi16EEENSU_INS5_IJNSA_ILi8EEESH_EEENS5_IJSH_SB_EEEEEEEvNS4_8identityES11_S1B_vS1C_EENS_8epilogue10collective6detail29Sm90TmaWarpSpecializedAdapterINS1F_15DefaultEpilogueISJ_SK_SK_NS1E_6thread17LinearCombinationISJ_Li1EffLNS1J_9ScaleType4KindE0ELNS_15FloatRoundStyleE2ESJ_EENS1_15EpilogueDefaultEEEEEvvEEEEvNT_6ParamsE)
        .other          _ZN7cutlass13device_kernelINS_4gemm6kernel13GemmUniversalIN4cute5tupleIJiiiiEEENS1_10collective13CollectiveMmaINS1_34MainloopSm90TmaGmmaWarpSpecializedILi22ENS5_IJNS4_1CILi1EEESB_SB_EEENS1_32KernelTmaWarpSpecializedPingpongEEENS5_IJNSA_ILi64EEENSA_ILi96EEENSA_ILi32EEEEEENS_10bfloat16_tENS5_IJlSB_lEEESJ_SK_NS4_8TiledMMAINS4_8MMA_AtomIJNS4_4SM904GMMA27MMA_64x96x16_F32BF16BF16_SSILNSO_5MajorE0ELSQ_0ELNSO_7ScaleInE1ELSR_1EEEEEENS4_6LayoutISC_NS5_IJNSA_ILi0EEESV_SV_EEEEENS5_IJNS4_10UnderscoreESY_SY_EEEEENS4_13SM90_TMA_LOADENS4_14ComposedLayoutINS4_7SwizzleILi2ELi4ELi3EEENS4_18smem_ptr_flag_bitsILi16EEENSU_INS5_IJNSA_ILi8EEESH_EEENS5_IJSH_SB_EEEEEEEvNS4_8identityES11_S1B_vS1C_EENS_8epilogue10collective6detail29Sm90TmaWarpSpecializedAdapterINS1F_15DefaultEpilogueISJ_SK_SK_NS1E_6thread17LinearCombinationISJ_Li1EffLNS1J_9ScaleType4KindE0ELNS_15FloatRoundStyleE2ESJ_EENS1_15EpilogueDefaultEEEEEvvEEEEvNT_6ParamsE,@"STO_CUDA_ENTRY STV_DEFAULT"
_ZN7cutlass13device_kernelINS_4gemm6kernel13GemmUniversalIN4cute5tupleIJiiiiEEENS1_10collective13CollectiveMmaINS1_34MainloopSm90TmaGmmaWarpSpecializedILi22ENS5_IJNS4_1CILi1EEESB_SB_EEENS1_32KernelTmaWarpSpecializedPingpongEEENS5_IJNSA_ILi64EEENSA_ILi96EEENSA_ILi32EEEEEENS_10bfloat16_tENS5_IJlSB_lEEESJ_SK_NS4_8TiledMMAINS4_8MMA_AtomIJNS4_4SM904GMMA27MMA_64x96x16_F32BF16BF16_SSILNSO_5MajorE0ELSQ_0ELNSO_7ScaleInE1ELSR_1EEEEEENS4_6LayoutISC_NS5_IJNSA_ILi0EEESV_SV_EEEEENS5_IJNS4_10UnderscoreESY_SY_EEEEENS4_13SM90_TMA_LOADENS4_14ComposedLayoutINS4_7SwizzleILi2ELi4ELi3EEENS4_18smem_ptr_flag_bitsILi16EEENSU_INS5_IJNSA_ILi8EEESH_EEENS5_IJSH_SB_EEEEEEEvNS4_8identityES11_S1B_vS1C_EENS_8epilogue10collective6detail29Sm90TmaWarpSpecializedAdapterINS1F_15DefaultEpilogueISJ_SK_SK_NS1E_6thread17LinearCombinationISJ_Li1EffLNS1J_9ScaleType4KindE0ELNS_15FloatRoundStyleE2ESJ_EENS1_15EpilogueDefaultEEEEEvvEEEEvNT_6ParamsE:
[----:B------:R-:W0:Y:S02]  /*0000*/  LDC R1, c[0x0][0x28] ;  /* 0x00000a00ff017b82 */ /* 0x000e240000000800 */
[----:B0-----:R-:W-:Y:S01]  /*0010*/  VIADD R1, R1, 0xfffffff8 ;  /* 0xfffffff801017836 */ /* 0x001fe20000000000 */
[----:B------:R-:W0:Y:S01]  /*0020*/  S2R R4, SR_TID.X ;  /* 0x0000000000047919 */ /* 0x000e220000002100 */
[----:B------:R-:W-:Y:S01]  /*0030*/  ELECT P0, URZ, PT ;  /* 0x00000000003f782f */ /* 0x000fe20003800000 */
[----:B------:R-:W-:Y:S01]  /*0040*/  BSSY B0, `(.L_x_0) ;  /* 0x000000f000007945 */ /* 0x000fe20003800000 */
[--C-:B0-----:R-:W-:Y:S02]  /*0050*/  SHF.R.U32.HI R0, RZ, 0x5, R4.reuse ;  /* 0x00000005ff007819 */ /* 0x101fe40000011604 */
[----:B------:R-:W-:-:S03]  /*0060*/  SHF.R.U32.HI R5, RZ, 0x7, R4 ;  /* 0x00000007ff057819 */ /* 0x000fc60000011604 */
[----:B------:R-:W0:Y:S04]  /*0070*/  SHFL.IDX PT, R2, R0, RZ, 0x1f ;  /* 0x00001fff00027589 */ /* 0x000e2800000e0000 */
[----:B------:R1:W2:Y:S01]  /*0080*/  SHFL.IDX PT, R8, R5, RZ, 0x1f ;  /* 0x00001fff05087589 */ /* 0x0002a200000e0000 */
[----:B0-----:R-:W-:-:S13]  /*0090*/  ISETP.NE.OR P0, PT, R2, RZ, !P0 ;  /* 0x000000ff0200720c */ /* 0x001fda0004705670 */
[----:B-12---:R-:W-:Y:S05]  /*00a0*/  @P0 BRA `(.L_x_1) ;  /* 0x0000000000200947 */ /* 0x006fea0003800000 */
[----:B------:R-:W-:Y:S02]  /*00b0*/  ULDC.64 UR4, c[0x0][0x198] ;  /* 0x0000660000047ab9 */ /* 0x000fe40000000a00 */
[----:B------:R-:W-:Y:S02]  /*00c0*/  UIADD3 UR6, UP0, UR4, 0xf0, URZ ;  /* 0x000000f004067890 */ /* 0x000fe4000ff1e03f */
[----:B------:R-:W-:Y:S02]  /*00d0*/  UIADD3 UR4, UP1, UR4, 0x1f0, URZ ;  /* 0x000001f004047890 */ /* 0x000fe4000ff3e03f */
[----:B------:R-:W-:Y:S02]  /*00e0*/  UIADD3.X UR7, URZ, UR5, URZ, UP0, !UPT ;  /* 0x000000053f077290 */ /* 0x000fe400087fe43f */
[----:B------:R-:W-:-:S07]  /*00f0*/  UIADD3.X UR5, URZ, UR5, URZ, UP1, !UPT ;  /* 0x000000053f057290 */ /* 0x000fce0008ffe43f */
[----:B------:R0:W-:Y:S02]  /*0100*/  UTMACCTL.PF [UR6] ;  /* 0x00000000060079b9 */ /* 0x0001e40008040000 */
[----:B------:R0:W-:Y:S02]  /*0110*/  UTMACCTL.PF [UR4] ;  /* 0x00000000040079b9 */ /* 0x0001e40008040000 */
[----:B0-----:R-:W-:Y:S01]  /*0120*/  NOP ;  /* 0x0000000000007918 */ /* 0x001fe20000000000 */
.L_x_1:
[----:B------:R-:W-:Y:S05]  /*0130*/  BSYNC B0 ;  /* 0x0000000000007941 */ /* 0x000fea0003800000 */
.L_x_0:
[----:B------:R-:W0:Y:S02]  /*0140*/  SHFL.IDX PT, R3, R0, RZ, 0x1f ;  /* 0x00001fff00037589 */ /* 0x000e2400000e0000 */
[----:B0-----:R-:W-:-:S13]  /*0150*/  ISETP.NE.AND P0, PT, R3, RZ, PT ;  /* 0x000000ff0300720c */ /* 0x001fda0003f05270 */
[----:B------:R-:W-:Y:S05]  /*0160*/  @P0 BRA `(.L_x_2) ;  /* 0x0000000000f40947 */ /* 0x000fea0003800000 */
[----:B------:R-:W-:Y:S01]  /*0170*/  ELECT P0, URZ, PT ;  /* 0x00000000003f782f */ /* 0x000fe20003800000 */
[----:B------:R-:W-:-:S12]  /*0180*/  BSSY B0, `(.L_x_2) ;  /* 0x000003b000007945 */ /* 0x000fd80003800000 */
[----:B------:R-:W-:Y:S05]  /*0190*/  @!P0 BRA `(.L_x_3) ;  /* 0x0000000000e48947 */ /* 0x000fea0003800000 */
[----:B------:R-:W0:Y:S01]  /*01a0*/  S2UR UR8, SR_CgaCtaId ;  /* 0x00000000000879c3 */ /* 0x000e220000008800 */
[----:B------:R-:W-:Y:S01]  /*01b0*/  UMOV UR4, 0x400 ;  /* 0x0000040000047882 */ /* 0x000fe20000000000 */
[----:B------:R-:W-:Y:S01]  /*01c0*/  UMOV UR5, 0x1 ;  /* 0x0000000100057882 */ /* 0x000fe20000000000 */
[----:B------:R-:W-:Y:S02]  /*01d0*/  UMOV UR6, 0x80 ;  /* 0x0000008000067882 */ /* 0x000fe40000000000 */
[----:B------:R-:W-:-:S04]  /*01e0*/  UIADD3 UR6, -UR6, 0x100000, URZ ;  /* 0x0010000006067890 */ /* 0x000fc8000fffe13f */
[----:B------:R-:W-:Y:S02]  /*01f0*/  USHF.L.U32 UR7, UR6, 0xb, URZ ;  /* 0x0000000b06077899 */ /* 0x000fe4000800063f */
[----:B------:R-:W-:Y:S02]  /*0200*/  USHF.L.U32 UR6, UR6, 0x1, URZ ;  /* 0x0000000106067899 */ /* 0x000fe4000800063f */
[----:B0-----:R-:W-:Y:S02]  /*0210*/  ULEA UR8, UR8, UR4, 0x18 ;  /* 0x0000000408087291 */ /* 0x001fe4000f8ec03f */
[----:B------:R-:W-:-:S04]  /*0220*/  UIADD3 UR4, -UR5, 0x100000, URZ ;  /* 0x0010000005047890 */ /* 0x000fc8000fffe13f */
[----:B------:R-:W-:Y:S02]  /*0230*/  USHF.L.U32 UR5, UR4, 0xb, URZ ;  /* 0x0000000b04057899 */ /* 0x000fe4000800063f */
[----:B------:R-:W-:Y:S01]  /*0240*/  USHF.L.U32 UR4, UR4, 0x1, URZ ;  /* 0x0000000104047899 */ /* 0x000fe2000800063f */
[----:B------:R-:W0:Y:S11]  /*0250*/  FENCE.VIEW.ASYNC.S ;  /* 0x00000000000073c6 */ /* 0x000e360000000000 */
[----:B0-----:R0:W1:Y:S01]  /*0260*/  SYNCS.EXCH.64 URZ, [UR8], UR4 ;  /* 0x00000004083f75b2 */ /* 0x0010620008000100 */
[----:B------:R0:W2:Y:S01]  /*0270*/  SYNCS.EXCH.64 URZ, [UR8+0xb0], UR6 ;  /* 0x0000b006083f75b2 */ /* 0x0000a20008000100 */
[----:B------:R0:W3:Y:S01]  /*0280*/  SYNCS.EXCH.64 URZ, [UR8+0x8], UR4 ;  /* 0x00000804083f75b2 */ /* 0x0000e20008000100 */
[----:B------:R0:W4:Y:S01]  /*0290*/  SYNCS.EXCH.64 URZ, [UR8+0xb8], UR6 ;  /* 0x0000b806083f75b2 */ /* 0x0001220008000100 */
[----:B------:R0:W0:Y:S01]  /*02a0*/  SYNCS.EXCH.64 URZ, [UR8+0x10], UR4 ;  /* 0x00001004083f75b2 */ /* 0x0000220008000100 */
        /* <DEDUP_REMOVED lines=39> */
[----:B-1234-:R-:W-:Y:S01]  /*0520*/  NOP ;  /* 0x0000000000007918 */ /* 0x01efe20000000000 */
.L_x_3:
[----:B0-----:R-:W-:Y:S05]  /*0530*/  BSYNC B0 ;  /* 0x0000000000007941 */ /* 0x001fea0003800000 */
.L_x_2:
[----:B------:R-:W0:Y:S01]  /*0540*/  SHFL.IDX PT, R6, R0, RZ, 0x1f ;  /* 0x00001fff00067589 */ /* 0x000e2200000e0000 */
[----:B------:R-:W-:Y:S01]  /*0550*/  ELECT P0, URZ, PT ;  /* 0x00000000003f782f */ /* 0x000fe20003800000 */
[----:B------:R-:W-:Y:S01]  /*0560*/  NOP ;  /* 0x0000000000007918 */ /* 0x000fe20000000000 */
[----:B------:R-:W-:Y:S01]  /*0570*/  ELECT P1, URZ, PT ;  /* 0x00000000003f782f */ /* 0x000fe20003820000 */
[----:B------:R-:W1:Y:S01]  /*0580*/  SHFL.IDX PT, R3, R0, RZ, 0x1f ;  /* 0x00001fff00037589 */ /* 0x000e6200000e0000 */
[----:B------:R-:W-:Y:S01]  /*0590*/  UMOV UR4, 0x20 ;  /* 0x0000002000047882 */ /* 0x000fe20000000000 */
[----:B------:R-:W-:Y:S01]  /*05a0*/  UMOV UR11, 0x80 ;  /* 0x00000080000b7882 */ /* 0x000fe20000000000 */
[----:B------:R-:W-:Y:S01]  /*05b0*/  NOP ;  /* 0x0000000000007918 */ /* 0x000fe20000000000 */
[C---:B------:R-:W-:Y:S01]  /*05c0*/  VIADD R33, R8.reuse, 0xffffffff ;  /* 0xffffffff08217836 */ /* 0x040fe20000000000 */
[----:B------:R-:W2:Y:S01]  /*05d0*/  SHFL.IDX PT, R5, R5, RZ, 0x1f ;  /* 0x00001fff05057589 */ /* 0x000ea200000e0000 */
[----:B------:R-:W-:Y:S01]  /*05e0*/  ULDC.64 UR36, c[0x0][0x208] ;  /* 0x0000820000247ab9 */ /* 0x000fe20000000a00 */
[----:B------:R-:W-:-:S02]  /*05f0*/  ISETP.NE.AND P2, PT, R8, RZ, PT ;  /* 0x000000ff0800720c */ /* 0x000fc40003f45270 */
[----:B------:R-:W-:Y:S02]  /*0600*/  ISETP.GE.U32.AND P3, PT, R33, 0x2, PT ;  /* 0x000000022100780c */ /* 0x000fe40003f66070 */
[----:B0-----:R-:W-:Y:S02]  /*0610*/  ISETP.NE.OR P0, PT, R6, RZ, !P0 ;  /* 0x000000ff0600720c */ /* 0x001fe40004705670 */
[----:B-1----:R-:W-:Y:S02]  /*0620*/  ISETP.NE.OR P1, PT, R3, RZ, !P1 ;  /* 0x000000ff0300720c */ /* 0x002fe40004f25670 */
[----:B------:R-:W-:-:S04]  /*0630*/  SHF.R.S32.HI R3, RZ, 0x1f, R2 ;  /* 0x0000001fff037819 */ /* 0x000fc80000011402 */
[----:B------:R-:W-:-:S05]  /*0640*/  LEA.HI R3, R3, R2, RZ, 0x2 ;  /* 0x0000000203037211 */ /* 0x000fca00078f10ff */
[----:B------:R-:W-:Y:S01]  /*0650*/  VOTEU.ALL UP0, P0 ;  /* 0x00000000003f7886 */ /* 0x000fe20000000000 */
[----:B------:R-:W-:Y:S01]  /*0660*/  LOP3.LUT R3, R3, 0xfffffffc, RZ, 0xc0, !PT ;  /* 0xfffffffc03037812 */ /* 0x000fe200078ec0ff */
[----:B------:R-:W-:-:S03]  /*0670*/  VOTEU.ALL UP1, P1 ;  /* 0x00000000003f7886 */ /* 0x000fc60000820000 */
[----:B------:R-:W0:Y:S01]  /*0680*/  @!UP0 S2UR UR7, SR_CgaCtaId ;  /* 0x00000000000789c3 */ /* 0x000e220000008800 */
[----:B------:R-:W-:Y:S01]  /*0690*/  @!UP0 UMOV UR6, 0x400 ;  /* 0x0000040000068882 */ /* 0x000fe20000000000 */
[----:B------:R-:W-:-:S04]  /*06a0*/  @!UP0 UIADD3 UR4, -UR4, 0x100000, URZ ;  /* 0x0010000004048890 */ /* 0x000fc8000fffe13f */
[----:B------:R-:W-:Y:S02]  /*06b0*/  @!UP0 USHF.L.U32 UR5, UR4, 0xb, URZ ;  /* 0x0000000b04058899 */ /* 0x000fe4000800063f */
[----:B------:R-:W-:Y:S01]  /*06c0*/  @!UP0 USHF.L.U32 UR4, UR4, 0x1, URZ ;  /* 0x0000000104048899 */ /* 0x000fe2000800063f */
[----:B------:R-:W-:Y:S01]  /*06d0*/  IMAD.IADD R0, R2, 0x1, -R3 ;  /* 0x0000000102007824 */ /* 0x000fe200078e0a03 */
[----:B------:R-:W-:Y:S01]  /*06e0*/  @!UP1 UMOV UR9, 0x400 ;  /* 0x0000040000099882 */ /* 0x000fe20000000000 */
[----:B------:R-:W-:Y:S01]  /*06f0*/  VOTEU.ALL UP2, P1 ;  /* 0x00000000003f7886 */ /* 0x000fe20000840000 */
[----:B------:R-:W-:Y:S01]  /*0700*/  VOTEU.ALL UP3, P1 ;  /* 0x00000000003f7886 */ /* 0x000fe20000860000 */
[----:B------:R-:W-:Y:S01]  /*0710*/  VOTEU.ALL UP4, P1 ;  /* 0x00000000003f7886 */ /* 0x000fe20000880000 */
[----:B------:R-:W1:Y:S01]  /*0720*/  @!UP1 S2UR UR10, SR_CgaCtaId ;  /* 0x00000000000a99c3 */ /* 0x000e620000008800 */
[----:B------:R-:W-:Y:S01]  /*0730*/  VOTEU.ALL UP5, P1 ;  /* 0x00000000003f7886 */ /* 0x000fe200008a0000 */
[----:B------:R-:W-:-:S04]  /*0740*/  SHF.R.S32.HI R3, RZ, 0x1f, R4 ;  /* 0x0000001fff037819 */ /* 0x000fc80000011404 */
[----:B------:R-:W-:-:S04]  /*0750*/  LEA.HI R3, R3, R4, RZ, 0x7 ;  /* 0x0000000403037211 */ /* 0x000fc800078f38ff */
[----:B------:R-:W-:-:S05]  /*0760*/  LOP3.LUT R3, R3, 0xffffff80, RZ, 0xc0, !PT ;  /* 0xffffff8003037812 */ /* 0x000fca00078ec0ff */
[----:B------:R-:W-:Y:S01]  /*0770*/  IMAD.IADD R3, R4, 0x1, -R3 ;  /* 0x0000000104037824 */ /* 0x000fe200078e0a03 */
[----:B0-----:R-:W-:Y:S02]  /*0780*/  @!UP0 ULEA UR8, UR7, UR6, 0x18 ;  /* 0x0000000607088291 */ /* 0x001fe4000f8ec03f */
[----:B------:R-:W-:-:S04]  /*0790*/  @!UP1 UIADD3 UR6, -UR11, 0x100000, URZ ;  /* 0x001000000b069890 */ /* 0x000fc8000fffe13f */
[----:B------:R-:W-:Y:S02]  /*07a0*/  @!UP1 USHF.L.U32 UR7, UR6, 0xb, URZ ;  /* 0x0000000b06079899 */ /* 0x000fe4000800063f */
[----:B------:R-:W-:Y:S01]  /*07b0*/  @!UP1 USHF.L.U32 UR6, UR6, 0x1, URZ ;  /* 0x0000000106069899 */ /* 0x000fe2000800063f */
[----:B------:R-:W-:Y:S01]  /*07c0*/  VOTEU.ALL UP0, P0 ;  /* 0x00000000003f7886 */ /* 0x000fe20000000000 */
[----:B-1----:R-:W-:Y:S01]  /*07d0*/  @!UP1 ULEA UR9, UR10, UR9, 0x18 ;  /* 0x000000090a099291 */ /* 0x002fe2000f8ec03f */
[----:B------:R-:W-:Y:S02]  /*07e0*/  VOTEU.ALL UP1, P0 ;  /* 0x00000000003f7886 */ /* 0x000fe40000020000 */
[----:B------:R-:W-:Y:S01]  /*07f0*/  ULDC.64 UR10, c[0x0][0x598] ;  /* 0x00016600000a7ab9 */ /* 0x000fe20000000a00 */
[----:B------:R-:W-:Y:S01]  /*0800*/  ISETP.NE.AND P0, PT, R0, 0x3, PT ;  /* 0x000000030000780c */ /* 0x000fe20003f05270 */
[----:B------:R-:W0:Y:S02]  /*0810*/  FENCE.VIEW.ASYNC.S ;  /* 0x00000000000073c6 */ /* 0x000e240000000000 */
[----:B0-----:R0:W1:Y:S01]  /*0820*/  @!UP0 SYNCS.EXCH.64 URZ, [UR8+0x190], UR4 ;  /* 0x00019004083f85b2 */ /* 0x0010620008000100 */
[----:B------:R-:W-:-:S02]  /*0830*/  ISETP.NE.U32.AND P1, PT, RZ, UR10, PT ;  /* 0x0000000aff007c0c */ /* 0x000fc4000bf25070 */
[----:B------:R-:W-:Y:S02]  /*0840*/  ISETP.EQ.OR P0, PT, R0, RZ, !P0 ;  /* 0x000000ff0000720c */ /* 0x000fe40004702670 */
[----:B------:R-:W-:Y:S02]  /*0850*/  ISETP.NE.AND.EX P1, PT, RZ, UR11, PT, P1 ;  /* 0x0000000bff007c0c */ /* 0x000fe4000bf25310 */
[----:B------:R-:W-:-:S04]  /*0860*/  ISETP.EQ.AND P0, PT, R8, RZ, P0 ;  /* 0x000000ff0800720c */ /* 0x000fc80000702270 */
[----:B------:R-:W-:-:S04]  /*0870*/  SEL R16, RZ, 0x1, !P0 ;  /* 0x00000001ff107807 */ /* 0x000fc80004000000 */
[----:B------:R-:W-:Y:S01]  /*0880*/  SEL R16, R16, 0x2, P3 ;  /* 0x0000000210107807 */ /* 0x000fe20001800000 */
[----:B------:R0:W1:Y:S01]  /*0890*/  @!UP1 SYNCS.EXCH.64 URZ, [UR8+0x198], UR4 ;  /* 0x00019804083f95b2 */ /* 0x0000620008000100 */
[----:B------:R-:W-:Y:S01]  /*08a0*/  NOP ;  /* 0x0000000000007918 */ /* 0x000fe20000000000 */
[----:B------:R0:W1:Y:S01]  /*08b0*/  @!UP2 SYNCS.EXCH.64 URZ, [UR9+0x170], UR6 ;  /* 0x00017006093fa5b2 */ /* 0x0000620008000100 */
[----:B------:R0:W1:Y:S01]  /*08c0*/  @!UP3 SYNCS.EXCH.64 URZ, [UR9+0x178], UR6 ;  /* 0x00017806093fb5b2 */ /* 0x0000620008000100 */
[----:B------:R0:W1:Y:S01]  /*08d0*/  @!UP4 SYNCS.EXCH.64 URZ, [UR9+0x180], UR6 ;  /* 0x00018006093fc5b2 */ /* 0x0000620008000100 */
[----:B------:R0:W1:Y:S01]  /*08e0*/  @!UP5 SYNCS.EXCH.64 URZ, [UR9+0x188], UR6 ;  /* 0x00018806093fd5b2 */ /* 0x0000620008000100 */
[----:B------:R-:W-:Y:S01]  /*08f0*/  NOP ;  /* 0x0000000000007918 */ /* 0x000fe20000000000 */
[----:B-1----:R-:W-:Y:S06]  /*0900*/  BAR.SYNC.DEFER_BLOCKING 0x0 ;  /* 0x0000000000007b1d */ /* 0x002fec0000010000 */
[----:B0-2---:R-:W-:Y:S05]  /*0910*/  @!P1 BRA `(.L_x_4) ;  /* 0x00000000001c9947 */ /* 0x005fea0003800000 */
[----:B------:R-:W0:Y:S02]  /*0920*/  LDC.64 R6, c[0x0][0x598] ;  /* 0x00016600ff067b82 */ /* 0x000e240000000a00 */
[----:B0-----:R-:W2:Y:S02]  /*0930*/  LDG.E.64 R6, desc[UR36][R6.64] ;  /* 0x0000002406067981 */ /* 0x001ea4000c1e1b00 */
[----:B--2---:R-:W-:-:S04]  /*0940*/  ISETP.NE.U32.AND P0, PT, R6, RZ, PT ;  /* 0x000000ff0600720c */ /* 0x004fc80003f05070 */
[----:B------:R-:W-:-:S13]  /*0950*/  ISETP.NE.AND.EX P0, PT, R7, RZ, PT, P0 ;  /* 0x000000ff0700720c */ /* 0x000fda0003f05300 */
[----:B------:R-:W-:Y:S05]  /*0960*/  @!P0 BRA `(.L_x_4) ;  /* 0x0000000000088947 */ /* 0x000fea0003800000 */
[----:B------:R1:W5:Y:S01]  /*0970*/  LD.E R72, desc[UR36][R6.64] ;  /* 0x0000002406487980 */ /* 0x000362000c101900 */
[----:B------:R-:W-:Y:S05]  /*0980*/  BRA `(.L_x_5) ;  /* 0x0000000000247947 */ /* 0x000fea0003800000 */
.L_x_4:
[----:B------:R-:W-:Y:S02]  /*0990*/  ULDC.64 UR4, c[0x0][0x588] ;  /* 0x0001620000047ab9 */ /* 0x000fe40000000a00 */
[----:B------:R-:W-:-:S04]  /*09a0*/  ISETP.NE.U32.AND P0, PT, RZ, UR4, PT ;  /* 0x00000004ff007c0c */ /* 0x000fc8000bf05070 */
[----:B------:R-:W-:-:S13]  /*09b0*/  ISETP.NE.AND.EX P0, PT, RZ, UR5, PT, P0 ;  /* 0x00000005ff007c0c */ /* 0x000fda000bf05300 */
[----:B------:R-:W-:Y:S05]  /*09c0*/  @!P0 BRA `(.L_x_6) ;  /* 0x00000000000c8947 */ /* 0x000fea0003800000 */
[----:B------:R-:W0:Y:S02]  /*09d0*/  LDC.64 R72, c[0x0][0x588] ;  /* 0x00016200ff487b82 */ /* 0x000e240000000a00 */
[----:B0-----:R0:W5:Y:S01]  /*09e0*/  LDG.E R72, desc[UR36][R72.64] ;  /* 0x0000002448487981 */ /* 0x001162000c1e1900 */
[----:B------:R-:W-:Y:S05]  /*09f0*/  BRA `(.L_x_5) ;  /* 0x0000000000087947 */ /* 0x000fea0003800000 */
.L_x_6:
[----:B------:R-:W-:Y:S02]  /*0a00*/  ULDC UR4, c[0x0][0x580] ;  /* 0x0001600000047ab9 */ /* 0x000fe40000000800 */
[----:B------:R-:W-:-:S07]  /*0a10*/  IMAD.U32 R72, RZ, RZ, UR4 ;  /* 0x00000004ff487e24 */ /* 0x000fce000f8e00ff */
.L_x_5:
[----:B------:R-:W-:Y:S02]  /*0a20*/  ULDC.64 UR4, c[0x0][0x5a0] ;  /* 0x0001680000047ab9 */ /* 0x000fe40000000a00 */
[----:B------:R-:W-:-:S04]  /*0a30*/  ISETP.NE.U32.AND P0, PT, RZ, UR4, PT ;  /* 0x00000004ff007c0c */ /* 0x000fc8000bf05070 */
[----:B------:R-:W-:-:S13]  /*0a40*/  ISETP.NE.AND.EX P0, PT, RZ, UR5, PT, P0 ;  /* 0x00000005ff007c0c */ /* 0x000fda000bf05300 */
[----:B------:R-:W-:Y:S05]  /*0a50*/  @!P0 BRA `(.L_x_7) ;  /* 0x00000000001c8947 */ /* 0x000fea0003800000 */
[----:B-1----:R-:W1:Y:S02]  /*0a60*/  LDC.64 R6, c[0x0][0x5a0] ;  /* 0x00016800ff067b82 */ /* 0x002e640000000a00 */
[----:B-1----:R-:W2:Y:S02]  /*0a70*/  LDG.E.64 R6, desc[UR36][R6.64] ;  /* 0x0000002406067981 */ /* 0x002ea4000c1e1b00 */
[----:B--2---:R-:W-:-:S04]  /*0a80*/  ISETP.NE.U32.AND P0, PT, R6, RZ, PT ;  /* 0x000000ff0600720c */ /* 0x004fc80003f05070 */
[----:B------:R-:W-:-:S13]  /*0a90*/  ISETP.NE.AND.EX P0, PT, R7, RZ, PT, P0 ;  /* 0x000000ff0700720c */ /* 0x000fda0003f05300 */
[----:B------:R-:W-:Y:S05]  /*0aa0*/  @!P0 BRA `(.L_x_7) ;  /* 0x0000000000088947 */ /* 0x000fea0003800000 */
[----:B0-----:R2:W5:Y:S01]  /*0ab0*/  LD.E R73, desc[UR36][R6.64] ;  /* 0x0000002406497980 */ /* 0x001562000c101900 */
[----:B------:R-:W-:Y:S05]  /*0ac0*/  BRA `(.L_x_8) ;  /* 0x0000000000247947 */ /* 0x000fea0003800000 */
.L_x_7:
[----:B------:R-:W-:Y:S02]  /*0ad0*/  ULDC.64 UR4, c[0x0][0x590] ;  /* 0x0001640000047ab9 */ /* 0x000fe40000000a00 */
[----:B------:R-:W-:-:S04]  /*0ae0*/  ISETP.NE.U32.AND P0, PT, RZ, UR4, PT ;  /* 0x00000004ff007c0c */ /* 0x000fc8000bf05070 */
[----:B------:R-:W-:-:S13]  /*0af0*/  ISETP.NE.AND.EX P0, PT, RZ, UR5, PT, P0 ;  /* 0x00000005ff007c0c */ /* 0x000fda000bf05300 */
[----:B------:R-:W-:Y:S05]  /*0b00*/  @!P0 BRA `(.L_x_9) ;  /* 0x00000000000c8947 */ /* 0x000fea0003800000 */
[----:B-1----:R-:W0:Y:S02]  /*0b10*/  LDC.64 R6, c[0x0][0x590] ;  /* 0x00016400ff067b82 */ /* 0x002e240000000a00 */
[----:B0-----:R0:W5:Y:S01]  /*0b20*/  LDG.E R73, desc[UR36][R6.64] ;  /* 0x0000002406497981 */ /* 0x001162000c1e1900 */
[----:B------:R-:W-:Y:S05]  /*0b30*/  BRA `(.L_x_8) ;  /* 0x0000000000087947 */ /* 0x000fea0003800000 */
.L_x_9:
[----:B------:R-:W-:Y:S02]  /*0b40*/  ULDC UR4, c[0x0][0x584] ;  /* 0x0001610000047ab9 */ /* 0x000fe40000000800 */
[----:B0-----:R-:W-:-:S07]  /*0b50*/  IMAD.U32 R73, RZ, RZ, UR4 ;  /* 0x00000004ff497e24 */ /* 0x001fce000f8e00ff */
.L_x_8:
[----:B------:R-:W3:Y:S01]  /*0b60*/  LDC R2, c[0x0][0x65c] ;  /* 0x00019700ff027b82 */ /* 0x000ee20000000800 */
[----:B------:R-:W4:Y:S01]  /*0b70*/  S2R R14, SR_CTAID.Y ;  /* 0x00000000000e7919 */ /* 0x000f220000002600 */
[----:B------:R-:W-:Y:S01]  /*0b80*/  ULDC UR6, c[0x0][0x28c] ;  /* 0x0000a30000067ab9 */ /* 0x000fe20000000800 */
[----:B------:R-:W-:Y:S01]  /*0b90*/  ISETP.NE.AND P0, PT, R8, 0x2, PT ;  /* 0x000000020800780c */ /* 0x000fe20003f05270 */
[----:B------:R-:W-:Y:S01]  /*0ba0*/  UIADD3 UR6, UR6, 0x1f, URZ ;  /* 0x0000001f06067890 */ /* 0x000fe2000fffe03f */
[----:B012---:R-:W0:Y:S01]  /*0bb0*/  S2R R6, SR_CTAID.X ;  /* 0x0000000000067919 */ /* 0x007e220000002500 */
[----:B------:R-:W-:Y:S01]  /*0bc0*/  IMAD.MOV.U32 R7, RZ, RZ, RZ ;  /* 0x000000ffff077224 */ /* 0x000fe200078e00ff */
[----:B------:R-:W-:Y:S01]  /*0bd0*/  UMOV UR38, URZ ;  /* 0x0000003f00267c82 */ /* 0x000fe20008000000 */
[----:B------:R-:W-:Y:S01]  /*0be0*/  USHF.R.S32.HI UR7, URZ, 0x1f, UR6 ;  /* 0x0000001f3f077899 */ /* 0x000fe20008011406 */
[----:B------:R-:W-:Y:S01]  /*0bf0*/  UMOV UR39, URZ ;  /* 0x0000003f00277c82 */ /* 0x000fe20008000000 */
[----:B------:R-:W-:-:S02]  /*0c00*/  ULDC.64 UR8, c[0x0][0x650] ;  /* 0x0001940000087ab9 */ /* 0x000fc40000000a00 */
[----:B------:R-:W-:-:S04]  /*0c10*/  ULEA.HI UR7, UR7, UR6, URZ, 0x5 ;  /* 0x0000000607077291 */ /* 0x000fc8000f8f283f */
[----:B------:R-:W-:Y:S01]  /*0c20*/  USHF.R.S32.HI UR40, URZ, 0x5, UR7 ;  /* 0x000000053f287899 */ /* 0x000fe20008011407 */
[----:B---3--:R-:W-:-:S13]  /*0c30*/  ISETP.NE.AND P1, PT, R2, 0x1, PT ;  /* 0x000000010200780c */ /* 0x008fda0003f25270 */
[----:B------:R-:W0:Y:S01]  /*0c40*/  @P1 LDC R19, c[0x0][0x10] ;  /* 0x00000400ff131b82 */ /* 0x000e220000000800 */
[----:B----4-:R-:W-:Y:S02]  /*0c50*/  @P1 IMAD.MOV.U32 R8, RZ, RZ, R14 ;  /* 0x000000ffff081224 */ /* 0x010fe400078e000e */
[----:B------:R-:W-:Y:S02]  /*0c60*/  @P1 IMAD.MOV.U32 R9, RZ, RZ, RZ ;  /* 0x000000ffff091224 */ /* 0x000fe400078e00ff */
[----:B------:R-:W-:-:S03]  /*0c70*/  @P1 IMAD.MOV.U32 R17, RZ, RZ, RZ ;  /* 0x000000ffff111224 */ /* 0x000fc600078e00ff */
[----:B------:R-:W1:Y:S01]  /*0c80*/  @!P1 LDC R11, c[0x0][0xc] ;  /* 0x00000300ff0b9b82 */ /* 0x000e620000000800 */
[----:B------:R-:W-:Y:S01]  /*0c90*/  ULDC UR4, c[0x0][0xc] ;  /* 0x0000030000047ab9 */ /* 0x000fe20000000800 */
[----:B------:R-:W-:Y:S02]  /*0ca0*/  ULDC UR5, c[0x0][0x10] ;  /* 0x0000040000057ab9 */ /* 0x000fe40000000800 */
[----:B------:R-:W-:-:S04]  /*0cb0*/  UIMAD.WIDE.U32 UR4, UR4, UR5, URZ ;  /* 0x00000005040472a5 */ /* 0x000fc8000f8e003f */
[----:B------:R-:W2:Y:S01]  /*0cc0*/  LDC R2, c[0x0][0x14] ;  /* 0x00000500ff027b82 */ /* 0x000ea20000000800 */
[----:B0-----:R-:W-:-:S04]  /*0cd0*/  @P1 IMAD.WIDE.U32 R18, R6, R19, R8 ;  /* 0x0000001306121225 */ /* 0x001fc800078e0008 */
[----:B------:R-:W-:Y:S02]  /*0ce0*/  @P1 IMAD.IADD R17, R19, 0x1, R17 ;  /* 0x0000000113111824 */ /* 0x000fe400078e0211 */
[----:B-1----:R-:W-:-:S04]  /*0cf0*/  @!P1 IMAD.WIDE.U32 R8, R11, R14, R6 ;  /* 0x0000000e0b089225 */ /* 0x002fc800078e0006 */
[----:B------:R-:W-:Y:S02]  /*0d00*/  @!P1 IMAD.MOV.U32 R18, RZ, RZ, R8 ;  /* 0x000000ffff129224 */ /* 0x000fe400078e0008 */
[----:B------:R-:W-:Y:S02]  /*0d10*/  @!P1 IMAD.MOV.U32 R17, RZ, RZ, R9 ;  /* 0x000000ffff119224 */ /* 0x000fe400078e0009 */
[----:B--2---:R-:W-:-:S04]  /*0d20*/  IMAD.WIDE.U32 R12, R2, UR4, RZ ;  /* 0x00000004020c7c25 */ /* 0x004fc8000f8e00ff */
[----:B------:R-:W-:Y:S01]  /*0d30*/  IMAD R23, R2, UR5, RZ ;  /* 0x0000000502177c24 */ /* 0x000fe2000f8e02ff */
[----:B------:R0:W-:Y:S03]  /*0d40*/  STL.64 [R1], R12 ;  /* 0x0000000c01007387 */ /* 0x0001e60000100a00 */
[----:B------:R-:W-:Y:S01]  /*0d50*/  IMAD.IADD R23, R13, 0x1, R23 ;  /* 0x000000010d177824 */ /* 0x000fe200078e0217 */
[----:B------:R-:W-:Y:S06]  /*0d60*/  @P0 BRA `(.L_x_10) ;  /* 0x0000000000200947 */ /* 0x000fec0003800000 */
[----:B------:R-:W-:Y:S01]  /*0d70*/  UISETP.GE.U32.AND UP0, UPT, UR40, 0x16, UPT ;  /* 0x000000162800788c */ /* 0x000fe2000bf06070 */
[----:B------:R-:W-:Y:S01]  /*0d80*/  IADD3 R18, P0, R18, R12, RZ ;  /* 0x0000000c12127210 */ /* 0x000fe20007f1e0ff */
[----:B------:R-:W-:Y:S01]  /*0d90*/  UIMAD.WIDE.U32 UR4, UR40, -0x45d1745d, URZ ;  /* 0xba2e8ba3280478a5 */ /* 0x000fe2000f8e003f */
[----:B------:R-:W-:-:S03]  /*0da0*/  UMOV UR39, URZ ;  /* 0x0000003f00277c82 */ /* 0x000fc60008000000 */
[----:B------:R-:W-:Y:S01]  /*0db0*/  USHF.R.U32.HI UR4, URZ, 0x4, UR5 ;  /* 0x000000043f047899 */ /* 0x000fe20008011605 */
[----:B------:R-:W-:-:S03]  /*0dc0*/  IMAD.X R17, R23, 0x1, R17, P0 ;  /* 0x0000000117117824 */ /* 0x000fc600000e0611 */
[----:B------:R-:W-:Y:S02]  /*0dd0*/  UIMAD UR38, UR4, -0x16, UR40 ;  /* 0xffffffea042678a4 */ /* 0x000fe4000f8e0228 */
[----:B------:R-:W-:-:S12]  /*0de0*/  @UP0 ULOP3.LUT UR39, UR4, 0x1, URZ, 0xc0, !UPT ;  /* 0x0000000104270892 */ /* 0x000fd8000f8ec03f */
.L_x_10:
[----:B------:R-:W-:Y:S01]  /*0df0*/  ISETP.GE.U32.AND P0, PT, R18, UR8, PT ;  /* 0x0000000812007c0c */ /* 0x000fe2000bf06070 */
[----:B------:R-:W-:Y:S01]  /*0e00*/  IMAD.MOV.U32 R19, RZ, RZ, -0x1 ;  /* 0xffffffffff137424 */ /* 0x000fe200078e00ff */
[----:B------:R-:W-:Y:S01]  /*0e10*/  PRMT R8, RZ, 0x7610, R8 ;  /* 0x00007610ff087816 */ /* 0x000fe20000000008 */
[----:B------:R-:W-:Y:S01]  /*0e20*/  IMAD.MOV.U32 R22, RZ, RZ, -0x1 ;  /* 0xffffffffff167424 */ /* 0x000fe200078e00ff */
[----:B------:R-:W-:Y:S01]  /*0e30*/  ISETP.GE.U32.AND.EX P0, PT, R17, UR9, PT, P0 ;  /* 0x0000000911007c0c */ /* 0x000fe2000bf06100 */
[----:B------:R-:W-:-:S12]  /*0e40*/  IMAD.MOV.U32 R2, RZ, RZ, -0x1 ;  /* 0xffffffffff027424 */ /* 0x000fd800078e00ff */
[----:B------:R-:W-:Y:S05]  /*0e50*/  @P0 BRA `(.L_x_11) ;  /* 0x00000004005c0947 */ /* 0x000fea0003800000 */
[----:B------:R-:W1:Y:S01]  /*0e60*/  LDC.64 R20, c[0x0][0x628] ;  /* 0x00018a00ff147b82 */ /* 0x000e620000000a00 */
[----:B------:R-:W-:Y:S02]  /*0e70*/  IMAD.MOV.U32 R8, RZ, RZ, R18 ;  /* 0x000000ffff087224 */ /* 0x000fe400078e0012 */
[----:B------:R-:W-:-:S05]  /*0e80*/  IMAD.MOV.U32 R9, RZ, RZ, R17 ;  /* 0x000000ffff097224 */ /* 0x000fca00078e0011 */
[----:B------:R-:W2:Y:S08]  /*0e90*/  LDC R2, c[0x0][0x630] ;  /* 0x00018c00ff027b82 */ /* 0x000eb00000000800 */
[----:B------:R-:W3:Y:S01]  /*0ea0*/  LDC.64 R24, c[0x0][0x620] ;  /* 0x00018800ff187b82 */ /* 0x000ee20000000a00 */
[----:B-1----:R-:W-:-:S04]  /*0eb0*/  ISETP.NE.U32.AND P0, PT, R20, RZ, PT ;  /* 0x000000ff1400720c */ /* 0x002fc80003f05070 */
[----:B------:R-:W-:-:S13]  /*0ec0*/  ISETP.NE.AND.EX P0, PT, R21, RZ, PT, P0 ;  /* 0x000000ff1500720c */ /* 0x000fda0003f05300 */
[----:B--23--:R-:W-:Y:S05]  /*0ed0*/  @!P0 BRA `(.L_x_12) ;  /* 0x0000000000288947 */ /* 0x00cfea0003800000 */
[----:B0-----:R-:W0:Y:S02]  /*0ee0*/  LDC R13, c[0x0][0x634] ;  /* 0x00018d00ff0d7b82 */ /* 0x001e240000000800 */
[----:B0-----:R-:W-:-:S05]  /*0ef0*/  IADD3 R13, P0, R18, R13, RZ ;  /* 0x0000000d120d7210 */ /* 0x001fca0007f1e0ff */
[----:B------:R-:W-:-:S04]  /*0f00*/  IMAD.X R15, RZ, RZ, R17, P0 ;  /* 0x000000ffff0f7224 */ /* 0x000fc800000e0611 */
[----:B------:R-:W-:-:S04]  /*0f10*/  IMAD.WIDE.U32 R8, R15, R20, RZ ;  /* 0x000000140f087225 */ /* 0x000fc800078e00ff */
[----:B------:R-:W-:-:S04]  /*0f20*/  IMAD.WIDE.U32 R10, P0, R13, R21, R8 ;  /* 0x000000150d0a7225 */ /* 0x000fc80007800008 */
[----:B------:R-:W-:-:S04]  /*0f30*/  IMAD.WIDE.U32 R8, R13, R20, RZ ;  /* 0x000000140d087225 */ /* 0x000fc800078e00ff */
[----:B------:R-:W-:Y:S01]  /*0f40*/  IMAD.X R13, RZ, RZ, RZ, P0 ;  /* 0x000000ffff0d7224 */ /* 0x000fe200000e06ff */
[----:B------:R-:W-:Y:S01]  /*0f50*/  IADD3 RZ, P0, R9, R10, RZ ;  /* 0x0000000a09ff7210 */ /* 0x000fe20007f1e0ff */
[----:B------:R-:W-:-:S04]  /*0f60*/  IMAD.MOV.U32 R12, RZ, RZ, R11 ;  /* 0x000000ffff0c7224 */ /* 0x000fc800078e000b */
[----:B------:R-:W-:-:S08]  /*0f70*/  IMAD.WIDE.U32.X R8, R15, R21, R12, P0 ;  /* 0x000000150f087225 */ /* 0x000fd000000e040c */
.L_x_12:
[-CC-:B------:R-:W-:Y:S01]  /*0f80*/  SHF.R.U64 R31, R8, R2.reuse, R9.reuse ;  /* 0x00000002081f7219 */ /* 0x180fe20000001209 */
[----:B0-----:R-:W0:Y:S01]  /*0f90*/  LDC R12, c[0x0][0x618] ;  /* 0x00018600ff0c7b82 */ /* 0x001e220000000800 */
[----:B------:R-:W-:Y:S01]  /*0fa0*/  SHF.R.U32.HI R7, RZ, R2, R9 ;  /* 0x00000002ff077219 */ /* 0x000fe20000011609 */
[----:B------:R-:W-:Y:S01]  /*0fb0*/  ULDC UR4, c[0x0][0x150] ;  /* 0x0000540000047ab9 */ /* 0x000fe20000000800 */
[----:B------:R-:W-:Y:S01]  /*0fc0*/  IADD3 R11, P0, RZ, -R31, RZ ;  /* 0x8000001fff0b7210 */ /* 0x000fe20007f1e0ff */
[----:B------:R-:W-:Y:S01]  /*0fd0*/  IMAD.MOV.U32 R19, RZ, RZ, R17 ;  /* 0x000000ffff137224 */ /* 0x000fe200078e0011 */
[----:B------:R-:W-:-:S03]  /*0fe0*/  I2FP.F32.U32 R2, R6 ;  /* 0x0000000600027245 */ /* 0x000fc60000201000 */
[----:B------:R-:W1:Y:S01]  /*0ff0*/  LDC.64 R26, c[0x0][0x640] ;  /* 0x00019000ff1a7b82 */ /* 0x000e620000000a00 */
[----:B------:R-:W-:Y:S02]  /*1000*/  IMAD.X R13, RZ, RZ, ~R7, P0 ;  /* 0x000000ffff0d7224 */ /* 0x000fe400000e0e07 */
[----:B------:R-:W-:Y:S01]  /*1010*/  FMUL R2, R2, UR4 ;  /* 0x0000000402027c20 */ /* 0x000fe20008400000 */
[----:B------:R-:W-:Y:S01]  /*1020*/  IMAD.WIDE.U32 R8, R11, R24, R18 ;  /* 0x000000180b087225 */ /* 0x000fe200078e0012 */
[----:B------:R-:W-:-:S03]  /*1030*/  ULDC UR4, c[0x0][0x154] ;  /* 0x0000550000047ab9 */ /* 0x000fc60000000800 */
[----:B------:R-:W-:Y:S01]  /*1040*/  IMAD R10, R13, R24, RZ ;  /* 0x000000180d0a7224 */ /* 0x000fe200078e02ff */
[----:B------:R-:W2:Y:S01]  /*1050*/  LDC R7, c[0x0][0x144] ;  /* 0x00005100ff077b82 */ /* 0x000ea20000000800 */
[----:B------:R-:W3:Y:S02]  /*1060*/  F2I.U32.TRUNC.NTZ R2, R2 ;  /* 0x0000000200027305 */ /* 0x000ee4000020f000 */
[----:B------:R-:W-:-:S04]  /*1070*/  IMAD R11, R11, R25, R10 ;  /* 0x000000190b0b7224 */ /* 0x000fc800078e020a */
[----:B------:R-:W-:Y:S01]  /*1080*/  IMAD.IADD R9, R9, 0x1, R11 ;  /* 0x0000000109097824 */ /* 0x000fe200078e020b */
[----:B------:R-:W4:Y:S01]  /*1090*/  LDC R22, c[0x0][0x608] ;  /* 0x00018200ff167b82 */ /* 0x000f220000000800 */
[----:B------:R-:W-:-:S03]  /*10a0*/  IMAD.MOV.U32 R11, RZ, RZ, -0x1 ;  /* 0xffffffffff0b7424 */ /* 0x000fc600078e00ff */
[--C-:B0-----:R-:W-:Y:S02]  /*10b0*/  SHF.R.U64 R20, R8, R12, R9.reuse ;  /* 0x0000000c08147219 */ /* 0x101fe40000001209 */
[----:B------:R-:W-:Y:S02]  /*10c0*/  I2FP.F32.U32 R8, R14 ;  /* 0x0000000e00087245 */ /* 0x000fe40000201000 */
[----:B------:R-:W0:Y:S01]  /*10d0*/  LDC R24, c[0x0][0x658] ;  /* 0x00019600ff187b82 */ /* 0x000e220000000800 */
[----:B-1----:R-:W-:Y:S01]  /*10e0*/  ISETP.NE.U32.AND P0, PT, R26, RZ, PT ;  /* 0x000000ff1a00720c */ /* 0x002fe20003f05070 */
[----:B---3--:R-:W-:Y:S02]  /*10f0*/  IMAD.MOV R10, RZ, RZ, -R2 ;  /* 0x000000ffff0a7224 */ /* 0x008fe400078e0a02 */
[----:B------:R-:W-:Y:S01]  /*1100*/  FMUL R8, R8, UR4 ;  /* 0x0000000408087c20 */ /* 0x000fe20008400000 */
[----:B------:R-:W-:Y:S02]  /*1110*/  SHF.R.U32.HI R9, RZ, R12, R9 ;  /* 0x0000000cff097219 */ /* 0x000fe40000011609 */
[----:B------:R-:W-:Y:S01]  /*1120*/  ISETP.NE.AND.EX P0, PT, R27, RZ, PT, P0 ;  /* 0x000000ff1b00720c */ /* 0x000fe20003f05300 */
[----:B------:R1:W3:Y:S01]  /*1130*/  F2I.U32.TRUNC.NTZ R15, R8 ;  /* 0x00000008000f7305 */ /* 0x0002e2000020f000 */
[----:B------:R-:W1:Y:S01]  /*1140*/  LDC R19, c[0x0][0x148] ;  /* 0x00005200ff137b82 */ /* 0x000e620000000800 */
[----:B--2---:R-:W-:-:S07]  /*1150*/  IMAD R2, R7, R10, R6 ;  /* 0x0000000a07027224 */ /* 0x004fce00078e0206 */
[----:B------:R-:W2:Y:S01]  /*1160*/  LDC R25, c[0x0][0x600] ;  /* 0x00018000ff197b82 */ /* 0x000ea20000000800 */
[-CC-:B----4-:R-:W-:Y:S02]  /*1170*/  SHF.R.U64 R32, R20, R22.reuse, R9.reuse ;  /* 0x0000001614207219 */ /* 0x190fe40000001209 */
[----:B------:R-:W-:Y:S01]  /*1180*/  SHF.R.U32.HI R7, RZ, R22, R9 ;  /* 0x00000016ff077219 */ /* 0x000fe20000011609 */
[----:B------:R-:W-:-:S04]  /*1190*/  IMAD.MOV.U32 R9, RZ, RZ, 0x1 ;  /* 0x00000001ff097424 */ /* 0x000fc800078e00ff */
[----:B------:R-:W4:Y:S01]  /*11a0*/  LDC R28, c[0x0][0x648] ;  /* 0x00019200ff1c7b82 */ /* 0x000f220000000800 */
[-C--:B0-----:R-:W-:Y:S02]  /*11b0*/  SHF.L.U32 R6, R11, R24.reuse, RZ ;  /* 0x000000180b067219 */ /* 0x081fe400000006ff */
[--C-:B------:R-:W-:Y:S02]  /*11c0*/  SHF.R.U64 R22, R32, R24, R7.reuse ;  /* 0x0000001820167219 */ /* 0x100fe40000001207 */
[----:B------:R-:W-:Y:S02]  /*11d0*/  LOP3.LUT R13, RZ, R6, RZ, 0x33, !PT ;  /* 0x00000006ff0d7212 */ /* 0x000fe400078e33ff */
[-C--:B------:R-:W-:Y:S01]  /*11e0*/  SHF.R.U32.HI R7, RZ, R24.reuse, R7 ;  /* 0x00000018ff077219 */ /* 0x080fe20000011607 */
[----:B------:R-:W0:Y:S01]  /*11f0*/  LDC R29, c[0x0][0x638] ;  /* 0x00018e00ff1d7b82 */ /* 0x000e220000000800 */
[----:B------:R-:W-:Y:S01]  /*1200*/  SHF.L.U32 R12, R9, R24, RZ ;  /* 0x00000018090c7219 */ /* 0x000fe200000006ff */
[----:B------:R-:W-:-:S06]  /*1210*/  IMAD.MOV.U32 R6, RZ, RZ, R22 ;  /* 0x000000ffff067224 */ /* 0x000fcc00078e0016 */
[----:B------:R-:W0:Y:S01]  /*1220*/  LDC R30, c[0x0][0x610] ;  /* 0x00018400ff1e7b82 */ /* 0x000e220000000800 */
[----:B-1-3--:R-:W-:Y:S05]  /*1230*/  @!P0 BRA `(.L_x_13) ;  /* 0x0000000000288947 */ /* 0x00afea0003800000 */
[----:B------:R-:W1:Y:S02]  /*1240*/  LDC R11, c[0x0][0x64c] ;  /* 0x00019300ff0b7b82 */ /* 0x000e640000000800 */
[----:B-1----:R-:W-:-:S05]  /*1250*/  IADD3 R11, P0, R22, R11, RZ ;  /* 0x0000000b160b7210 */ /* 0x002fca0007f1e0ff */
        /* <DEDUP_REMOVED lines=8> */
.L_x_13:
[----:B----4-:R-:W-:Y:S01]  /*12e0*/  SHF.R.U64 R6, R6, R28, R7 ;  /* 0x0000001c06067219 */ /* 0x010fe20000001207 */
[----:B--2---:R-:W-:Y:S01]  /*12f0*/  VIADD R7, R25, 0xffffffff ;  /* 0xffffffff19077836 */ /* 0x004fe20000000000 */
[----:B------:R-:W-:Y:S01]  /*1300*/  LOP3.LUT R13, R32, R13, RZ, 0xc0, !PT ;  /* 0x0000000d200d7212 */ /* 0x000fe200078ec0ff */
[----:B------:R-:W-:Y:S02]  /*1310*/  IMAD.MOV R15, RZ, RZ, -R15 ;  /* 0x000000ffff0f7224 */ /* 0x000fe400078e0a0f */
[----:B------:R-:W-:Y:S01]  /*1320*/  IMAD.MOV R8, RZ, RZ, -R6 ;  /* 0x000000ffff087224 */ /* 0x000fe200078e0a06 */
[----:B------:R-:W-:Y:S01]  /*1330*/  LOP3.LUT R7, R20, R7, RZ, 0xc0, !PT ;  /* 0x0000000714077212 */ /* 0x000fe200078ec0ff */
[----:B------:R-:W-:Y:S02]  /*1340*/  IMAD R13, R12, R6, R13 ;  /* 0x000000060c0d7224 */ /* 0x000fe400078e020d */
[----:B------:R-:W-:Y:S02]  /*1350*/  @P1 IMAD R2, R19, R15, R14 ;  /* 0x0000000f13021224 */ /* 0x000fe400078e020e */
[----:B0-----:R-:W-:-:S02]  /*1360*/  IMAD R6, R8, R29, R22 ;  /* 0x0000001d08067224 */ /* 0x001fc400078e0216 */
[----:B------:R-:W-:Y:S02]  /*1370*/  IMAD R2, R13, R30, R2 ;  /* 0x0000001e0d027224 */ /* 0x000fe400078e0202 */
[----:B------:R-:W-:Y:S02]  /*1380*/  IMAD R19, R6, R25, R7 ;  /* 0x0000001906137224 */ /* 0x000fe400078e0207 */
[----:B------:R-:W-:-:S03]  /*1390*/  IMAD.MOV.U32 R8, RZ, RZ, 0x1 ;  /* 0x00000001ff087424 */ /* 0x000fc600078e00ff */
[----:B------:R-:W-:Y:S02]  /*13a0*/  SEL R22, R19, R2, !P1 ;  /* 0x0000000213167207 */ /* 0x000fe40004800000 */
[----:B------:R-:W-:Y:S01]  /*13b0*/  SEL R19, R2, R19, !P1 ;  /* 0x0000001302137207 */ /* 0x000fe20004800000 */
[----:B------:R-:W-:-:S07]  /*13c0*/  IMAD.MOV.U32 R2, RZ, RZ, R31 ;  /* 0x000000ffff027224 */ /* 0x000fce00078e001f */
.L_x_11:
[----:B------:R-:W-:Y:S05]  /*13d0*/  @!P2 BRA `(.L_x_14) ;  /* 0x000000440050a947 */ /* 0x000fea0003800000 */
[----:B------:R-:W-:-:S13]  /*13e0*/  ISETP.GT.U32.AND P0, PT, R33, 0x1, PT ;  /* 0x000000012100780c */ /* 0x000fda0003f04070 */
[----:B------:R-:W-:Y:S05]  /*13f0*/  @P0 EXIT ;  /* 0x000000000000094d */ /* 0x000fea0003800000 */
.L_x_15:
[----:B------:R-:W-:-:S08]  /*1400*/  NOP ;  /* 0x0000000000007918 */ /* 0x000fd00000000000 */
[----:B------:R-:W1:Y:S02]  /*1410*/  USETMAXREG.TRY_ALLOC.CTAPOOL UP0, 0xe8 ;  /* 0x000000e8000079c8 */ /* 0x000e640008000600 */
[----:B-1----:R-:W-:-:S13]  /*1420*/  PLOP3.LUT P0, PT, PT, PT, UP0, 0x80, 0x0 ;  /* 0x000000000000781c */ /* 0x002fda0003f0f008 */
[----:B------:R-:W-:Y:S05]  /*1430*/  @!P0 BRA `(.L_x_15) ;  /* 0xfffffffc00f08947 */ /* 0x000fea000383ffff */
[----:B------:R-:W-:-:S13]  /*1440*/  LOP3.LUT P0, RZ, R8, 0xff, RZ, 0xc0, !PT ;  /* 0x000000ff08ff7812 */ /* 0x000fda000780c0ff */
[----:B------:R-:W-:Y:S05]  /*1450*/  @!P0 EXIT ;  /* 0x000000000000894d */ /* 0x000fea0003800000 */
[----:B------:R-:W1:Y:S01]  /*1460*/  S2UR UR4, SR_CgaCtaId ;  /* 0x00000000000479c3 */ /* 0x000e620000008800 */
[----:B------:R-:W-:Y:S01]  /*1470*/  VIADD R6, R5, 0xffffffff ;  /* 0xffffffff05067836 */ /* 0x000fe20000000000 */
[----:B------:R-:W-:Y:S01]  /*1480*/  SHF.R.S32.HI R0, RZ, 0x1f, R3 ;  /* 0x0000001fff007819 */ /* 0x000fe20000011403 */
[----:B------:R-:W-:Y:S01]  /*1490*/  UMOV UR41, 0x400 ;  /* 0x0000040000297882 */ /* 0x000fe20000000000 */
[----:B------:R-:W-:Y:S01]  /*14a0*/  UISETP.LT.AND UP0, UPT, UR40, 0x1, UPT ;  /* 0x000000012800788c */ /* 0x000fe2000bf01270 */
[----:B------:R-:W-:Y:S01]  /*14b0*/  LOP3.LUT R82, R16, 0x1, RZ, 0xfc, !PT ;  /* 0x0000000110527812 */ /* 0x000fe200078efcff */
[----:B------:R-:W-:Y:S01]  /*14c0*/  ULDC UR6, c[0x0][0x284] ;  /* 0x0000a10000067ab9 */ /* 0x000fe20000000800 */
[----:B------:R-:W-:Y:S01]  /*14d0*/  R2UR UR42, R6 ;  /* 0x00000000062a72ca */ /* 0x000fe200000e0000 */
[----:B------:R-:W-:Y:S01]  /*14e0*/  USEL UR43, UR40, 0x1, UP0 ;  /* 0x00000001282b7887 */ /* 0x000fe20008000000 */
[CC--:B------:R-:W-:Y:S01]  /*14f0*/  LEA.HI R4, R0.reuse, R3.reuse, RZ, 0x2 ;  /* 0x0000000300047211 */ /* 0x0c0fe200078f10ff */
[----:B------:R-:W-:Y:S01]  /*1500*/  USHF.L.U32 UR46, UR40, 0x1, URZ ;  /* 0x00000001282e7899 */ /* 0x000fe2000800063f */
[----:B------:R-:W-:Y:S01]  /*1510*/  LEA.HI R0, R0, R3, RZ, 0x5 ;  /* 0x0000000300007211 */ /* 0x000fe200078f28ff */
[----:B------:R-:W-:Y:S01]  /*1520*/  UIADD3 UR43, -UR43, UR40, URZ ;  /* 0x000000282b2b7290 */ /* 0x000fe2000fffe13f */
[----:B------:R-:W-:-:S02]  /*1530*/  SHF.R.S32.HI R74, RZ, 0x2, R4 ;  /* 0x00000002ff4a7819 */ /* 0x000fc40000011404 */
[----:B------:R-:W-:Y:S02]  /*1540*/  SHF.R.S32.HI R5, RZ, 0x1f, R4 ;  /* 0x0000001fff057819 */ /* 0x000fe40000011404 */
[----:B------:R-:W-:Y:S02]  /*1550*/  LOP3.LUT R76, R4, 0xfffffffc, RZ, 0xc0, !PT ;  /* 0xfffffffc044c7812 */ /* 0x000fe400078ec0ff */
[----:B------:R-:W-:Y:S01]  /*1560*/  LEA.HI R5, R5, R74, RZ, 0x3 ;  /* 0x0000004a05057211 */ /* 0x000fe200078f18ff */
[----:B------:R-:W-:Y:S01]  /*1570*/  USHF.L.U32 UR42, UR42, 0x3, URZ ;  /* 0x000000032a2a7899 */ /* 0x000fe2000800063f */
[----:B------:R-:W-:Y:S01]  /*1580*/  ISETP.NE.AND P0, PT, R6, RZ, PT ;  /* 0x000000ff0600720c */ /* 0x000fe20003f05270 */
[----:B------:R-:W-:Y:S01]  /*1590*/  IMAD.IADD R76, R3, 0x1, -R76 ;  /* 0x00000001034c7824 */ /* 0x000fe200078e0a4c */
[----:B------:R-:W-:Y:S01]  /*15a0*/  LOP3.LUT R5, R5, 0xfffffff8, RZ, 0xc0, !PT ;  /* 0xfffffff805057812 */ /* 0x000fe200078ec0ff */
[----:B-1----:R-:W-:Y:S01]  /*15b0*/  ULEA UR41, UR4, UR41, 0x18 ;  /* 0x0000002904297291 */ /* 0x002fe2000f8ec03f */
[----:B------:R-:W-:Y:S01]  /*15c0*/  SEL R83, RZ, 0x1, P0 ;  /* 0x00000001ff537807 */ /* 0x000fe20000000000 */
[----:B------:R-:W-:-:S02]  /*15d0*/  IMAD.U32 R78, RZ, RZ, UR42 ;  /* 0x0000002aff4e7e24 */ /* 0x000fc4000f8e00ff */
[----:B------:R-:W-:Y:S01]  /*15e0*/  UIADD3 UR47, UR41, 0x170, URZ ;  /* 0x00000170292f7890 */ /* 0x000fe2000fffe03f */
[----:B------:R-:W-:Y:S01]  /*15f0*/  IMAD.IADD R74, R74, 0x1, -R5 ;  /* 0x000000014a4a7824 */ /* 0x000fe200078e0a05 */
[----:B------:R-:W-:Y:S01]  /*1600*/  UIADD3 UR4, UR41, 0x16280, URZ ;  /* 0x0001628029047890 */ /* 0x000fe2000fffe03f */
[----:B------:R-:W-:Y:S01]  /*1610*/  SHF.R.S32.HI R5, RZ, 0x5, R0 ;  /* 0x00000005ff057819 */ /* 0x000fe20000011400 */
[----:B------:R-:W-:Y:S01]  /*1620*/  UIADD3 UR5, UR41, 0x280, URZ ;  /* 0x0000028029057890 */ /* 0x000fe2000fffe03f */
[C---:B------:R-:W-:Y:S01]  /*1630*/  LOP3.LUT R80, R78.reuse, 0x8, RZ, 0xc0, !PT ;  /* 0x000000084e507812 */ /* 0x040fe200078ec0ff */
[----:B------:R-:W-:Y:S01]  /*1640*/  USHF.R.U32.HI UR4, URZ, 0x4, UR4 ;  /* 0x000000043f047899 */ /* 0x000fe20008011604 */
[--C-:B------:R-:W-:Y:S01]  /*1650*/  SHF.R.S32.HI R75, RZ, 0x1f, R74.reuse ;  /* 0x0000001fff4b7819 */ /* 0x100fe2000001144a */
[----:B------:R-:W-:Y:S01]  /*1660*/  USHF.R.U32.HI UR5, URZ, 0x4, UR5 ;  /* 0x000000043f057899 */ /* 0x000fe20008011605 */
[C-C-:B------:R-:W-:Y:S01]  /*1670*/  IMAD R81, R5.reuse, -0x10, -R74.reuse ;  /* 0xfffffff005517824 */ /* 0x140fe200078e0a4a */
[----:B------:R-:W-:Y:S01]  /*1680*/  ULOP3.LUT UR4, UR4, 0x3fff, URZ, 0xc0, !UPT ;  /* 0x00003fff04047892 */ /* 0x000fe2000f8ec03f */
[----:B------:R-:W-:Y:S01]  /*1690*/  IMAD.U32 R77, RZ, RZ, UR47 ;  /* 0x0000002fff4d7e24 */ /* 0x000fe2000f8e00ff */
[----:B------:R-:W-:Y:S01]  /*16a0*/  ULOP3.LUT UR5, UR5, 0x3fff, URZ, 0xc0, !UPT ;  /* 0x00003fff05057892 */ /* 0x000fe2000f8ec03f */
[----:B------:R-:W-:Y:S01]  /*16b0*/  IMAD.WIDE R74, R5, 0x10, R74 ;  /* 0x00000010054a7825 */ /* 0x000fe200078e024a */
[----:B------:R-:W-:Y:S01]  /*16c0*/  LOP3.LUT R78, R78, 0x8, RZ, 0xc, !PT ;  /* 0x000000084e4e7812 */ /* 0x000fe200078e0cff */
[----:B------:R-:W-:Y:S01]  /*16d0*/  ULOP3.LUT UR44, UR4, 0x10000, URZ, 0xfc, !UPT ;  /* 0x00010000042c7892 */ /* 0x000fe2000f8efc3f */
[----:B------:R-:W-:Y:S01]  /*16e0*/  LOP3.LUT R80, R80, 0x18, RZ, 0x3c, !PT ;  /* 0x0000001850507812 */ /* 0x000fe200078e3cff */
[----:B------:R-:W-:Y:S01]  /*16f0*/  VIADD R79, R77, UR42 ;  /* 0x0000002a4d4f7c36 */ /* 0x000fe20008000000 */
[----:B------:R-:W-:Y:S01]  /*1700*/  ULOP3.LUT UR45, UR5, 0x10000, URZ, 0xfc, !UPT ;  /* 0x00010000052d7892 */ /* 0x000fe2000f8efc3f */
[----:B------:R-:W-:-:S11]  /*1710*/  VIADD R81, R81, UR6 ;  /* 0x0000000651517c36 */ /* 0x000fd60008000000 */
.L_x_131:
[----:B------:R-:W-:Y:S01]  /*1720*/  SHF.L.U32 R0, R83, 0x1f, RZ ;  /* 0x0000001f53007819 */ /* 0x000fe200000006ff */
[----:B------:R-:W-:Y:S02]  /*1730*/  ULDC UR4, c[0x0][0x28c] ;  /* 0x0000a30000047ab9 */ /* 0x000fe40000000800 */
[----:B------:R-:W-:Y:S01]  /*1740*/  ISETP.LT.AND P1, PT, RZ, UR4, PT ;  /* 0x00000004ff007c0c */ /* 0x000fe2000bf21270 */
[----:B-1----:R-:W1:Y:S02]  /*1750*/  SYNCS.PHASECHK.TRANS64.TRYWAIT P0, [R77+UR42], R0 ;  /* 0x000000004d0075a7 */ /* 0x002e64000800016a */
[----:B-1-34-:R-:W-:Y:S10]  /*1760*/  @!P0 BRA `(.L_x_16) ;  /* 0x0000005800ec8947 */ /* 0x01aff40003800000 */
.L_x_171:
[----:B------:R-:W-:Y:S05]  /*1770*/  @P1 BRA `(.L_x_17) ;  /* 0x0000000000401947 */ /* 0x000fea0003800000 */
[----:B-1----:R-:W-:Y:S01]  /*1780*/  MOV R0, 0x0 ;  /* 0x0000000000007802 */ /* 0x002fe20000000f00 */
[----:B------:R-:W-:Y:S01]  /*1790*/  ULDC.64 UR4, c[0x4][0x68] ;  /* 0x01001a0000047ab9 */ /* 0x000fe20000000a00 */
[----:B------:R-:W-:Y:S01]  /*17a0*/  ULDC.64 UR6, c[0x4][0x8] ;  /* 0x0100020000067ab9 */ /* 0x000fe20000000a00 */
[----:B------:R-:W-:Y:S01]  /*17b0*/  IMAD.U32 R4, RZ, RZ, UR4 ;  /* 0x00000004ff047e24 */ /* 0x000fe2000f8e00ff */
[----:B------:R1:W2:Y:S01]  /*17c0*/  LDC.64 R14, c[0x4][R0] ;  /* 0x01000000000e7b82 */ /* 0x0002a20000000a00 */
[----:B------:R-:W-:Y:S01]  /*17d0*/  IMAD.U32 R5, RZ, RZ, UR5 ;  /* 0x00000005ff057e24 */ /* 0x000fe2000f8e00ff */
[----:B------:R-:W-:Y:S01]  /*17e0*/  ULDC.64 UR4, c[0x4][0x70] ;  /* 0x01001c0000047ab9 */ /* 0x000fe20000000a00 */
[----:B------:R-:W-:Y:S02]  /*17f0*/  IMAD.U32 R10, RZ, RZ, UR6 ;  /* 0x00000006ff0a7e24 */ /* 0x000fe4000f8e00ff */
[----:B------:R-:W-:Y:S02]  /*1800*/  IMAD.U32 R6, RZ, RZ, UR4 ;  /* 0x00000004ff067e24 */ /* 0x000fe4000f8e00ff */
[----:B------:R-:W-:-:S02]  /*1810*/  IMAD.U32 R7, RZ, RZ, UR5 ;  /* 0x00000005ff077e24 */ /* 0x000fc4000f8e00ff */
[----:B------:R-:W-:Y:S02]  /*1820*/  IMAD.U32 R11, RZ, RZ, UR7 ;  /* 0x00000007ff0b7e24 */ /* 0x000fe4000f8e00ff */
[----:B------:R-:W-:Y:S02]  /*1830*/  IMAD.MOV.U32 R8, RZ, RZ, 0x1e1 ;  /* 0x000001e1ff087424 */ /* 0x000fe400078e00ff */
[----:B0-----:R-:W-:Y:S02]  /*1840*/  IMAD.MOV.U32 R12, RZ, RZ, 0x1 ;  /* 0x00000001ff0c7424 */ /* 0x001fe400078e00ff */
[----:B-1----:R-:W-:-:S07]  /*1850*/  IMAD.MOV.U32 R13, RZ, RZ, RZ ;  /* 0x000000ffff0d7224 */ /* 0x002fce00078e00ff */
[----:B------:R-:W-:-:S07]  /*1860*/  LEPC R20, `(.L_x_17) ;  /* 0x000000001014794e */ /* 0x000fce0000000000 */
[----:B--2--5:R-:W-:Y:S05]  /*1870*/  CALL.ABS.NOINC R14 ;  /* 0x000000000e007343 */ /* 0x024fea0003c00000 */
.L_x_17:
[----:B------:R-:W-:-:S13]  /*1880*/  ISETP.NE.AND P0, PT, R82, 0x3, PT ;  /* 0x000000035200780c */ /* 0x000fda0003f05270 */
[----:B------:R-:W-:Y:S05]  /*1890*/  @!P0 BRA `(.L_x_18) ;  /* 0x0000000000048947 */ /* 0x000fea0003800000 */
[----:B------:R-:W-:Y:S01]  /*18a0*/  BPT.TRAP 0x1 ;  /* 0x000000040000795c */ /* 0x000fe20000300000 */
.L_x_18:
[----:B------:R-:W-:Y:S02]  /*18b0*/  IMAD.U32 R3, RZ, RZ, UR38 ;  /* 0x00000026ff037e24 */ /* 0x000fe4000f8e00ff */
[----:B-1----:R-:W-:-:S03]  /*18c0*/  IMAD.U32 R0, RZ, RZ, UR39 ;  /* 0x00000027ff007e24 */ /* 0x002fc6000f8e00ff */
[----:B------:R-:W-:Y:S02]  /*18d0*/  LEA R3, R3, UR41, 0x3 ;  /* 0x0000002903037c11 */ /* 0x000fe4000f8e18ff */
[----:B------:R-:W-:-:S04]  /*18e0*/  SHF.L.U32 R0, R0, 0x1f, RZ ;  /* 0x0000001f00007819 */ /* 0x000fc800000006ff */
[----:B------:R1:W2:Y:S01]  /*18f0*/  SYNCS.PHASECHK.TRANS64.TRYWAIT P1, [R3+URZ], R0 ;  /* 0x00000000030075a7 */ /* 0x0002a2000802017f */
[----:B------:R-:W-:Y:S05]  /*1900*/  @!P0 BRA `(.L_x_19) ;  /* 0x0000000000048947 */ /* 0x000fea0003800000 */
[----:B------:R-:W-:Y:S01]  /*1910*/  BPT.TRAP 0x1 ;  /* 0x000000040000795c */ /* 0x000fe20000300000 */
.L_x_19:
[----:B--2---:R-:W-:Y:S05]  /*1920*/  @P1 BRA `(.L_x_20) ;  /* 0x0000000000081947 */ /* 0x004fea0003800000 */
[----:B------:R-:W2:Y:S02]  /*1930*/  SYNCS.PHASECHK.TRANS64.TRYWAIT P1, [R3+URZ], R0 ;  /* 0x00000000030075a7 */ /* 0x000ea4000802017f */
[----:B--2---:R-:W-:Y:S05]  /*1940*/  @!P1 BRA `(.L_x_21) ;  /* 0x0000005800889947 */ /* 0x004fea0003800000 */
.L_x_20:
[----:B------:R-:W-:Y:S05]  /*1950*/  WARPSYNC.ALL ;  /* 0x0000000000007948 */ /* 0x000fea0003800000 */
[----:B------:R-:W-:Y:S01]  /*1960*/  ULEA UR4, UR38, UR45, 0x8 ;  /* 0x0000002d26047291 */ /* 0x000fe2000f8e403f */
[----:B------:R-:W-:Y:S01]  /*1970*/  WARPGROUP.ARRIVE ;  /* 0x00000000000079c5 */ /* 0x000fe20000000000 */
[----:B------:R-:W-:Y:S01]  /*1980*/  UIMAD UR6, UR38, 0x180, UR44 ;  /* 0x00000180260678a4 */ /* 0x000fe2000f8e022c */
[----:B-12---:R-:W-:Y:S01]  /*1990*/  IMAD.U32 R0, RZ, RZ, UR43 ;  /* 0x0000002bff007e24 */ /* 0x006fe2000f8e00ff */
[----:B------:R-:W-:Y:S01]  /*19a0*/  UMOV UR5, 0x80000020 ;  /* 0x8000002000057882 */ /* 0x000fe20000000000 */
[----:B------:R-:W-:-:S03]  /*19b0*/  UMOV UR7, 0x80000020 ;  /* 0x8000002000077882 */ /* 0x000fc60000000000 */
[----:B------:R-:W-:-:S03]  /*19c0*/  ISETP.GE.AND P1, PT, R0, 0x1, PT ;  /* 0x000000010000780c */ /* 0x000fc60003f26270 */
[----:B------:R-:W-:Y:S01]  /*19d0*/  HGMMA.64x96x16.F32.BF16 R24, gdesc[UR4], RZ, !UPT, gsb0 ;  /* 0x01600000041879f0 */ /* 0x000fe2000c0018ff */
[----:B------:R-:W-:Y:S02]  /*19e0*/  UIADD3 UR4, UR4, 0x2, URZ ;  /* 0x0000000204047890 */ /* 0x000fe4000fffe03f */
[----:B------:R-:W-:Y:S01]  /*19f0*/  UIADD3 UR6, UR6, 0x2, URZ ;  /* 0x0000000206067890 */ /* 0x000fe2000fffe03f */
[----:B------:R-:W-:Y:S01]  /*1a00*/  UMOV UR5, 0x80000020 ;  /* 0x8000002000057882 */ /* 0x000fe20000000000 */
[----:B------:R-:W-:Y:S01]  /*1a10*/  UMOV UR7, 0x80000020 ;  /* 0x8000002000077882 */ /* 0x000fe20000000000 */
[----:B------:R-:W-:Y:S02]  /*1a20*/  WARPGROUP.DEPBAR.LE gsb0, 0x0 ;  /* 0x00008000000079c5 */ /* 0x000fe40000010000 */
[----:B------:R-:W-:-:S06]  /*1a30*/  WARPGROUP.ARRIVE ;  /* 0x00000000000079c5 */ /* 0x000fcc0000000000 */
[----:B------:R-:W-:Y:S03]  /*1a40*/  HGMMA.64x96x16.F32.BF16 R24, gdesc[UR4], R24, gsb0 ;  /* 0x01600000041879f0 */ /* 0x000fe60008001818 */
[----:B------:R-:W-:Y:S02]  /*1a50*/  WARPGROUP.DEPBAR.LE gsb0, 0x0 ;  /* 0x00008000000079c5 */ /* 0x000fe40000010000 */
[----:B------:R-:W-:Y:S05]  /*1a60*/  @!P1 BRA `(.L_x_22) ;  /* 0x0000000000d09947 */ /* 0x000fea0003800000 */
[----:B------:R-:W-:Y:S01]  /*1a70*/  UIADD3 UR4, UR38, 0x1, URZ ;  /* 0x0000000126047890 */ /* 0x000fe2000fffe03f */
[----:B------:R-:W-:Y:S01]  /*1a80*/  IMAD.U32 R0, RZ, RZ, UR43 ;  /* 0x0000002bff007e24 */ /* 0x000fe2000f8e00ff */
[----:B------:R-:W-:Y:S02]  /*1a90*/  UMOV UR9, UR38 ;  /* 0x0000002600097c82 */ /* 0x000fe40008000000 */
[----:B------:R-:W-:-:S04]  /*1aa0*/  UISETP.NE.AND UP0, UPT, UR4, 0x16, UPT ;  /* 0x000000160400788c */ /* 0x000fc8000bf05270 */
[----:B------:R-:W-:Y:S02]  /*1ab0*/  USEL UR5, URZ, 0x1, UP0 ;  /* 0x000000013f057887 */ /* 0x000fe40008000000 */
[----:B------:R-:W-:Y:S02]  /*1ac0*/  USEL UR8, UR4, URZ, UP0 ;  /* 0x0000003f04087287 */ /* 0x000fe40008000000 */
[----:B------:R-:W-:-:S06]  /*1ad0*/  ULOP3.LUT UR5, UR39, UR5, URZ, 0x3c, !UPT ;  /* 0x0000000527057292 */ /* 0x000fcc000f8e3c3f */
[----:B------:R-:W-:-:S07]  /*1ae0*/  IMAD.U32 R5, RZ, RZ, UR5 ;  /* 0x00000005ff057e24 */ /* 0x000fce000f8e00ff */
.L_x_29:
[----:B-12---:R-:W-:Y:S05]  /*1af0*/  @!P0 BRA `(.L_x_23) ;  /* 0x0000000000048947 */ /* 0x006fea0003800000 */
[----:B------:R-:W-:Y:S01]  /*1b00*/  BPT.TRAP 0x1 ;  /* 0x000000040000795c */ /* 0x000fe20000300000 */
.L_x_23:
[----:B------:R-:W-:Y:S01]  /*1b10*/  ULEA UR4, UR8, UR41, 0x3 ;  /* 0x0000002908047291 */ /* 0x000fe2000f8e183f */
[----:B------:R-:W-:-:S08]  /*1b20*/  SHF.L.U32 R3, R5, 0x1f, RZ ;  /* 0x0000001f05037819 */ /* 0x000fd000000006ff */
[----:B------:R1:W2:Y:S01]  /*1b30*/  SYNCS.PHASECHK.TRANS64.TRYWAIT P1, [UR4], R3 ;  /* 0x00000003ff0075a7 */ /* 0x0002a20008020144 */
[----:B------:R-:W-:Y:S05]  /*1b40*/  @!P0 BRA `(.L_x_24) ;  /* 0x0000000000048947 */ /* 0x000fea0003800000 */
[----:B------:R-:W-:Y:S01]  /*1b50*/  BPT.TRAP 0x1 ;  /* 0x000000040000795c */ /* 0x000fe20000300000 */
.L_x_24:
[----:B--2---:R-:W-:Y:S05]  /*1b60*/  @P1 BRA `(.L_x_25) ;  /* 0x0000000000081947 */ /* 0x004fea0003800000 */
[----:B------:R-:W2:Y:S02]  /*1b70*/  SYNCS.PHASECHK.TRANS64.TRYWAIT P1, [UR4], R3 ;  /* 0x00000003ff0075a7 */ /* 0x000ea40008020144 */
[----:B--2---:R-:W-:Y:S05]  /*1b80*/  @!P1 BRA `(.L_x_26) ;  /* 0x00000058000c9947 */ /* 0x004fea0003800000 */
.L_x_25:
[----:B------:R-:W-:Y:S01]  /*1b90*/  ULEA UR4, UR8, UR45, 0x8 ;  /* 0x0000002d08047291 */ /* 0x000fe2000f8e403f */
[----:B------:R-:W-:Y:S01]  /*1ba0*/  WARPGROUP.ARRIVE ;  /* 0x00000000000079c5 */ /* 0x000fe20000000000 */
[----:B------:R-:W-:Y:S01]  /*1bb0*/  UIMAD UR6, UR8, 0x180, UR44 ;  /* 0x00000180080678a4 */ /* 0x000fe2000f8e022c */
[----:B------:R-:W-:Y:S01]  /*1bc0*/  UMOV UR5, 0x80000020 ;  /* 0x8000002000057882 */ /* 0x000fe20000000000 */
[----:B------:R-:W-:-:S07]  /*1bd0*/  UMOV UR7, 0x80000020 ;  /* 0x8000002000077882 */ /* 0x000fce0000000000 */
[----:B------:R-:W-:Y:S01]  /*1be0*/  HGMMA.64x96x16.F32.BF16 R24, gdesc[UR4], R24, gsb0 ;  /* 0x01600000041879f0 */ /* 0x000fe20008001818 */
        /* <DEDUP_REMOVED lines=9> */
[----:B------:R-:W-:Y:S01]  /*1c80*/  BPT.TRAP 0x1 ;  /* 0x000000040000795c */ /* 0x000fe20000300000 */
.L_x_27:
[----:B------:R-:W-:Y:S01]  /*1c90*/  ULEA UR4, UR9, UR41, 0x3 ;  /* 0x0000002909047291 */ /* 0x000fe2000f8e183f */
[----:B------:R-:W-:-:S03]  /*1ca0*/  ISETP.GT.U32.AND P1, PT, R16, 0x1, PT ;  /* 0x000000011000780c */ /* 0x000fc60003f24070 */
[----:B------:R-:W-:-:S04]  /*1cb0*/  UIADD3 UR4, UR4, 0xb0, URZ ;  /* 0x000000b004047890 */ /* 0x000fc8000fffe03f */
[----:B------:R-:W-:-:S09]  /*1cc0*/  UPRMT UR4, URZ, 0x654, UR4 ;  /* 0x000006543f047896 */ /* 0x000fd20008000004 */
[----:B------:R-:W-:Y:S01]  /*1cd0*/  SYNCS.ARRIVE.TRANS64.RED.A1T0 RZ, [UR4], RZ ;  /* 0x000000ffffff79a7 */ /* 0x000fe20008100404 */
[----:B------:R-:W-:Y:S05]  /*1ce0*/  @P1 BRA `(.L_x_28) ;  /* 0x0000000000041947 */ /* 0x000fea0003800000 */
[----:B------:R-:W-:Y:S01]  /*1cf0*/  BPT.TRAP 0x1 ;  /* 0x000000040000795c */ /* 0x000fe20000300000 */
.L_x_28:
[----:B------:R-:W-:Y:S01]  /*1d00*/  UIADD3 UR8, UR8, 0x1, URZ ;  /* 0x0000000108087890 */ /* 0x000fe2000fffe03f */
[C---:B------:R-:W-:Y:S01]  /*1d10*/  ISETP.GT.AND P1, PT, R0.reuse, 0x1, PT ;  /* 0x000000010000780c */ /* 0x040fe20003f24270 */
[----:B------:R-:W-:Y:S01]  /*1d20*/  UIADD3 UR9, UR9, 0x1, URZ ;  /* 0x0000000109097890 */ /* 0x000fe2000fffe03f */
[----:B------:R-:W-:Y:S01]  /*1d30*/  VIADD R0, R0, 0xffffffff ;  /* 0xffffffff00007836 */ /* 0x000fe20000000000 */
[----:B------:R-:W-:Y:S02]  /*1d40*/  UISETP.NE.AND UP0, UPT, UR8, 0x16, UPT ;  /* 0x000000160800788c */ /* 0x000fe4000bf05270 */
[----:B------:R-:W-:Y:S02]  /*1d50*/  UISETP.NE.AND UP1, UPT, UR9, 0x16, UPT ;  /* 0x000000160900788c */ /* 0x000fe4000bf25270 */
[----:B------:R-:W-:Y:S02]  /*1d60*/  USEL UR4, URZ, 0x1, UP0 ;  /* 0x000000013f047887 */ /* 0x000fe40008000000 */
[----:B------:R-:W-:-:S02]  /*1d70*/  USEL UR8, UR8, URZ, UP0 ;  /* 0x0000003f08087287 */ /* 0x000fc40008000000 */
[----:B------:R-:W-:Y:S02]  /*1d80*/  USEL UR9, UR9, URZ, UP1 ;  /* 0x0000003f09097287 */ /* 0x000fe40008800000 */
[----:B------:R-:W-:Y:S01]  /*1d90*/  LOP3.LUT R5, R5, UR4, RZ, 0x3c, !PT ;  /* 0x0000000405057c12 */ /* 0x000fe2000f8e3cff */
[----:B------:R-:W-:Y:S09]  /*1da0*/  @P1 BRA `(.L_x_29) ;  /* 0xfffffffc00501947 */ /* 0x000ff2000383ffff */
.L_x_22:
[----:B------:R-:W3:Y:S01]  /*1db0*/  LDC R0, c[0x0][0x28c] ;  /* 0x0000a300ff007b82 */ /* 0x000ee20000000800 */
[----:B------:R4:W-:Y:S01]  /*1dc0*/  SYNCS.ARRIVE.TRANS64.A1T0 RZ, [R78+UR47], RZ ;  /* 0x000000ff4eff79a7 */ /* 0x0009e2000810002f */
[----:B---3--:R-:W-:-:S13]  /*1dd0*/  ISETP.GE.AND P1, PT, R0, 0x1, PT ;  /* 0x000000010000780c */ /* 0x008fda0003f26270 */
[----:B----4-:R-:W-:Y:S05]  /*1de0*/  @!P1 BRA `(.L_x_30) ;  /* 0x0000000000349947 */ /* 0x010fea0003800000 */
[----:B------:R-:W-:Y:S05]  /*1df0*/  @!P0 BRA `(.L_x_31) ;  /* 0x0000000000048947 */ /* 0x000fea0003800000 */
[----:B------:R-:W-:Y:S01]  /*1e00*/  BPT.TRAP 0x1 ;  /* 0x000000040000795c */ /* 0x000fe20000300000 */
.L_x_31:
[----:B------:R-:W-:Y:S01]  /*1e10*/  UIADD3 UR6, UR43, UR38, URZ ;  /* 0x000000262b067290 */ /* 0x000fe2000fffe03f */
[----:B------:R-:W-:-:S03]  /*1e20*/  ISETP.GT.U32.AND P0, PT, R16, 0x1, PT ;  /* 0x000000011000780c */ /* 0x000fc60003f04070 */
[----:B------:R-:W-:-:S04]  /*1e30*/  UIMAD.WIDE.U32 UR4, UR6, -0x45d1745d, URZ ;  /* 0xba2e8ba3060478a5 */ /* 0x000fc8000f8e003f */
[----:B------:R-:W-:-:S04]  /*1e40*/  USHF.R.U32.HI UR4, URZ, 0x4, UR5 ;  /* 0x000000043f047899 */ /* 0x000fc80008011605 */
[----:B------:R-:W-:-:S04]  /*1e50*/  UIMAD UR6, UR4, -0x16, UR6 ;  /* 0xffffffea040678a4 */ /* 0x000fc8000f8e0206 */
[----:B------:R-:W-:-:S04]  /*1e60*/  ULEA UR6, UR6, UR41, 0x3 ;  /* 0x0000002906067291 */ /* 0x000fc8000f8e183f */
[----:B------:R-:W-:-:S04]  /*1e70*/  UIADD3 UR6, UR6, 0xb0, URZ ;  /* 0x000000b006067890 */ /* 0x000fc8000fffe03f */
[----:B------:R-:W-:-:S09]  /*1e80*/  UPRMT UR6, URZ, 0x654, UR6 ;  /* 0x000006543f067896 */ /* 0x000fd20008000006 */
[----:B------:R-:W-:Y:S01]  /*1e90*/  SYNCS.ARRIVE.TRANS64.RED.A1T0 RZ, [UR6], RZ ;  /* 0x000000ffffff79a7 */ /* 0x000fe20008100406 */
[----:B------:R-:W-:Y:S05]  /*1ea0*/  @P0 BRA `(.L_x_30) ;  /* 0x0000000000040947 */ /* 0x000fea0003800000 */
[----:B------:R-:W-:Y:S01]  /*1eb0*/  BPT.TRAP 0x1 ;  /* 0x000000040000795c */ /* 0x000fe20000300000 */
.L_x_30:
[----:B------:R-:W-:Y:S01]  /*1ec0*/  SHF.L.U32 R0, R83, 0x1f, RZ ;  /* 0x0000001f53007819 */ /* 0x000fe200000006ff */
[----:B------:R-:W-:Y:S01]  /*1ed0*/  UIADD3 UR38, UR46, UR38, URZ ;  /* 0x000000262e267290 */ /* 0x000fe2000fffe03f */
[----:B------:R-:W3:Y:S01]  /*1ee0*/  LDC R9, c[0x0][0x288] ;  /* 0x0000a200ff097b82 */ /* 0x000ee20000000800 */
[----:B------:R-:W-:Y:S01]  /*1ef0*/  UISETP.GE.U32.AND UP1, UPT, UR46, 0x16, UPT ;  /* 0x000000162e00788c */ /* 0x000fe2000bf26070 */
[----:B------:R-:W-:Y:S01]  /*1f00*/  IMAD.SHL.U32 R6, R76, 0x2, RZ ;  /* 0x000000024c067824 */ /* 0x000fe200078e00ff */
[----:B------:R-:W-:Y:S02]  /*1f10*/  UISETP.GT.U32.AND UP0, UPT, UR38, 0x15, UPT ;  /* 0x000000152600788c */ /* 0x000fe4000bf04070 */
[----:B------:R-:W-:Y:S02]  /*1f20*/  UIMAD.WIDE.U32 UR4, UR38, -0x45d1745d, URZ ;  /* 0xba2e8ba3260478a5 */ /* 0x000fe4000f8e003f */
[----:B------:R-:W-:Y:S01]  /*1f30*/  UISETP.LT.U32.AND UP0, UPT, UR46, 0x16, UP0 ;  /* 0x000000162e00788c */ /* 0x000fe20008701070 */
[----:B------:R-:W4:Y:S01]  /*1f40*/  SYNCS.PHASECHK.TRANS64.TRYWAIT P0, [R77+UR42+0x10], R0 ;  /* 0x000010004d0075a7 */ /* 0x000f22000800016a */
[----:B------:R-:W-:Y:S01]  /*1f50*/  USHF.R.U32.HI UR4, URZ, 0x4, UR5 ;  /* 0x000000043f047899 */ /* 0x000fe20008011605 */
[----:B------:R-:W-:Y:S01]  /*1f60*/  SHF.R.S32.HI R7, RZ, 0x1f, R6 ;  /* 0x0000001fff077819 */ /* 0x000fe20000011406 */
[----:B------:R-:W-:-:S02]  /*1f70*/  USEL UR6, URZ, 0x1, !UP0 ;  /* 0x000000013f067887 */ /* 0x000fc4000c000000 */
[----:B------:R-:W-:Y:S02]  /*1f80*/  UIMAD UR38, UR4, -0x16, UR38 ;  /* 0xffffffea042678a4 */ /* 0x000fe4000f8e0226 */
[----:B------:R-:W-:-:S04]  /*1f90*/  ULOP3.LUT UR39, UR39, UR6, URZ, 0x3c, !UPT ;  /* 0x0000000627277292 */ /* 0x000fc8000f8e3c3f */
[----:B------:R-:W-:Y:S01]  /*1fa0*/  @UP1 ULOP3.LUT UR39, UR39, 0x1, UR4, 0x78, !UPT ;  /* 0x0000000127271892 */ /* 0x000fe2000f8e7804 */
[----:B---34-:R-:W-:Y:S11]  /*1fb0*/  @!P0 BRA `(.L_x_32) ;  /* 0x0000005400188947 */ /* 0x018ff60003800000 */
.L_x_172:
[----:B---3--:R-:W-:Y:S01]  /*1fc0*/  IMAD.SHL.U32 R0, R19, 0x40, RZ ;  /* 0x0000004013007824 */ /* 0x008fe200078e00ff */
[----:B------:R-:W-:Y:S01]  /*1fd0*/  ULDC UR6, c[0x0][0x284] ;  /* 0x0000a10000067ab9 */ /* 0x000fe20000000800 */
[----:B------:R-:W-:Y:S01]  /*1fe0*/  IMAD R14, R22, 0x60, RZ ;  /* 0x00000060160e7824 */ /* 0x000fe200078e02ff */
[----:B------:R-:W-:Y:S01]  /*1ff0*/  SHF.R.S32.HI R11, RZ, 0x1f, R2 ;  /* 0x0000001fff0b7819 */ /* 0x000fe20000011402 */
[----:B------:R-:W-:Y:S01]  /*2000*/  ULDC.64 UR4, c[0x0][0x5d0] ;  /* 0x0001740000047ab9 */ /* 0x000fe20000000a00 */
[----:B------:R-:W-:Y:S01]  /*2010*/  ISETP.GE.AND P0, PT, R0, UR6, PT ;  /* 0x0000000600007c0c */ /* 0x000fe2000bf06270 */
[----:B--2---:R-:W-:Y:S01]  /*2020*/  IMAD.WIDE.U32 R4, R2, UR4, R6 ;  /* 0x0000000402047c25 */ /* 0x004fe2000f8e0006 */
[----:B------:R-:W-:Y:S02]  /*2030*/  SHF.R.S32.HI R15, RZ, 0x1f, R14 ;  /* 0x0000001fff0f7819 */ /* 0x000fe4000001140e */
[C---:B------:R-:W-:Y:S01]  /*2040*/  ISETP.GE.OR P0, PT, R14.reuse, R9, P0 ;  /* 0x000000090e00720c */ /* 0x040fe20000706670 */
[----:B-1----:R-:W-:Y:S01]  /*2050*/  IMAD R3, R11, UR4, RZ ;  /* 0x000000040b037c24 */ /* 0x002fe2000f8e02ff */
[----:B------:R-:W-:-:S03]  /*2060*/  IADD3 R4, P1, R14, R4, RZ ;  /* 0x000000040e047210 */ /* 0x000fc60007f3e0ff */
[----:B------:R-:W-:-:S05]  /*2070*/  IMAD R3, R2, UR5, R3 ;  /* 0x0000000502037c24 */ /* 0x000fca000f8e0203 */
[----:B------:R-:W-:-:S03]  /*2080*/  IADD3.X R5, R15, R5, R3, P1, !PT ;  /* 0x000000050f057210 */ /* 0x000fc60000ffe403 */
[----:B------:R-:W-:Y:S05]  /*2090*/  @P0 BRA `(.L_x_33) ;  /* 0x0000003000700947 */ /* 0x000fea0003800000 */
[----:B------:R-:W1:Y:S01]  /*20a0*/  LDC.64 R90, c[0x0][0x5c8] ;  /* 0x00017200ff5a7b82 */ /* 0x000e620000000a00 */
[----:B-----5:R-:W-:Y:S01]  /*20b0*/  FSETP.NEU.AND P0, PT, R73, RZ, PT ;  /* 0x000000ff4900720b */ /* 0x020fe20003f0d000 */
[----:B------:R-:W-:Y:S01]  /*20c0*/  IMAD R3, R76, -0x2, R9 ;  /* 0xfffffffe4c037824 */ /* 0x000fe200078e0209 */
[----:B------:R-:W-:Y:S01]  /*20d0*/  BSSY B0, `(.L_x_33) ;  /* 0x0000318000007945 */ /* 0x000fe20003800000 */
[----:B------:R-:W-:-:S04]  /*20e0*/  IMAD.WIDE R84, R19, 0x40, R74 ;  /* 0x0000004013547825 */ /* 0x000fc800078e024a */
[----:B------:R-:W-:Y:S02]  /*20f0*/  IMAD.IADD R3, R3, 0x1, -R14 ;  /* 0x0000000103037824 */ /* 0x000fe400078e0a0e */
[----:B------:R-:W-:-:S03]  /*2100*/  IMAD.IADD R0, R81, 0x1, -R0 ;  /* 0x0000000151007824 */ /* 0x000fc600078e0a00 */
[----:B------:R-:W-:-:S04]  /*2110*/  ISETP.GT.AND P2, PT, R3, RZ, PT ;  /* 0x000000ff0300720c */ /* 0x000fc80003f44270 */
[----:B------:R-:W-:Y:S01]  /*2120*/  ISETP.GT.AND P1, PT, R0, RZ, P2 ;  /* 0x000000ff0000720c */ /* 0x000fe20001724270 */
[-C--:B-1----:R-:W-:Y:S02]  /*2130*/  IMAD R8, R85, R90.reuse, RZ ;  /* 0x0000005a55087224 */ /* 0x082fe400078e02ff */
[----:B------:R-:W-:-:S04]  /*2140*/  IMAD.WIDE.U32 R86, R84, R90, R4 ;  /* 0x0000005a54567225 */ /* 0x000fc800078e0004 */
[----:B------:R-:W-:-:S04]  /*2150*/  IMAD R5, R84, R91, R8 ;  /* 0x0000005b54057224 */ /* 0x000fc800078e0208 */
[----:B------:R-:W-:Y:S01]  /*2160*/  IMAD.IADD R9, R87, 0x1, R5 ;  /* 0x0000000157097824 */ /* 0x000fe200078e0205 */
[----:B------:R-:W-:Y:S06]  /*2170*/  @!P0 BRA `(.L_x_34) ;  /* 0x0000002000848947 */ /* 0x000fec0003800000 */
[----:B------:R-:W1:Y:S01]  /*2180*/  LDC.64 R88, c[0x0][0x5b8] ;  /* 0x00016e00ff587b82 */ /* 0x000e620000000a00 */
[----:B------:R-:W-:-:S07]  /*2190*/  ULDC.64 UR4, c[0x0][0x5c0] ;  /* 0x0001700000047ab9 */ /* 0x000fce0000000a00 */
[----:B------:R-:W2:Y:S08]  /*21a0*/  LDC.64 R92, c[0x0][0x5b0] ;  /* 0x00016c00ff5c7b82 */ /* 0x000eb00000000a00 */
[----:B------:R-:W0:Y:S01]  /*21b0*/  LDC.64 R94, c[0x0][0x5a8] ;  /* 0x00016a00ff5e7b82 */ /* 0x000e220000000a00 */
[-C--:B-1----:R-:W-:Y:S02]  /*21c0*/  IMAD R8, R11, R88.reuse, RZ ;  /* 0x000000580b087224 */ /* 0x082fe400078e02ff */
[----:B------:R-:W-:-:S04]  /*21d0*/  IMAD.WIDE.U32 R4, R2, R88, R6 ;  /* 0x0000005802047225 */ /* 0x000fc800078e0006 */
[----:B------:R-:W-:Y:S01]  /*21e0*/  IMAD R87, R2, R89, R8 ;  /* 0x0000005902577224 */ /* 0x000fe200078e0208 */
[----:B------:R-:W-:Y:S01]  /*21f0*/  IADD3 R10, P0, R14, R4, RZ ;  /* 0x000000040e0a7210 */ /* 0x000fe20007f1e0ff */
[----:B--2---:R-:W-:-:S03]  /*2200*/  IMAD R4, R85, R92, RZ ;  /* 0x0000005c55047224 */ /* 0x004fc600078e02ff */
[----:B------:R-:W-:Y:S01]  /*2210*/  IADD3.X R11, R15, R5, R87, P0, !PT ;  /* 0x000000050f0b7210 */ /* 0x000fe200007fe457 */
[C---:B------:R-:W-:Y:S02]  /*2220*/  IMAD R89, R84.reuse, R93, R4 ;  /* 0x0000005d54597224 */ /* 0x040fe400078e0204 */
[----:B------:R-:W-:-:S04]  /*2230*/  IMAD.WIDE.U32 R4, R84, R92, R10 ;  /* 0x0000005c54047225 */ /* 0x000fc800078e000a */
[----:B------:R-:W-:Y:S01]  /*2240*/  IMAD.IADD R5, R5, 0x1, R89 ;  /* 0x0000000105057824 */ /* 0x000fe200078e0259 */
[----:B0-----:R-:W-:-:S04]  /*2250*/  LEA R12, P0, R4, R94, 0x1 ;  /* 0x0000005e040c7211 */ /* 0x001fc800078008ff */
[----:B------:R-:W-:-:S05]  /*2260*/  LEA.HI.X R13, R4, R95, R5, 0x1, P0 ;  /* 0x0000005f040d7211 */ /* 0x000fca00000f0c05 */
[----:B------:R-:W2:Y:S01]  /*2270*/  @P1 LDG.E.LTC128B.U16 R19, desc[UR36][R12.64] ;  /* 0x000000240c131981 */ /* 0x000ea2000c1e1520 */
[----:B------:R-:W-:Y:S01]  /*2280*/  IMAD.WIDE.U32 R4, R84, R92, R14 ;  /* 0x0000005c54047225 */ /* 0x000fe200078e000e */
[----:B------:R-:W-:Y:S02]  /*2290*/  BSSY B1, `(.L_x_35) ;  /* 0x0000015000017945 */ /* 0x000fe40003800000 */
[----:B------:R-:W-:-:S04]  /*22a0*/  IADD3 R20, P0, R6, R4, RZ ;  /* 0x0000000406147210 */ /* 0x000fc80007f1e0ff */
[----:B------:R-:W-:Y:S02]  /*22b0*/  IADD3.X R21, R7, R89, R5, P0, !PT ;  /* 0x0000005907157210 */ /* 0x000fe400007fe405 */
[----:B------:R-:W-:Y:S01]  /*22c0*/  LEA R8, P0, R86, UR4, 0x1 ;  /* 0x0000000456087c11 */ /* 0x000fe2000f8008ff */
[----:B------:R-:W-:-:S03]  /*22d0*/  IMAD.WIDE.U32 R20, R2, R88, R20 ;  /* 0x0000005802147225 */ /* 0x000fc600078e0014 */
[----:B------:R-:W-:Y:S02]  /*22e0*/  LEA.HI.X R9, R86, UR5, R9, 0x1, P0 ;  /* 0x0000000556097c11 */ /* 0x000fe400080f0c09 */
[----:B------:R-:W-:-:S04]  /*22f0*/  ISETP.GT.AND P0, PT, R3, 0x1, PT ;  /* 0x000000010300780c */ /* 0x000fc80003f04270 */
[----:B------:R-:W-:Y:S01]  /*2300*/  ISETP.GT.AND P3, PT, R0, RZ, P0 ;  /* 0x000000ff0000720c */ /* 0x000fe20000764270 */
[----:B--2---:R-:W-:-:S04]  /*2310*/  IMAD.U32 R4, R19, 0x10000, RZ ;  /* 0x0001000013047824 */ /* 0x004fc800078e00ff */
[----:B------:R-:W-:Y:S01]  /*2320*/  FMUL R5, R4, R73 ;  /* 0x0000004904057220 */ /* 0x000fe20000400000 */
[----:B------:R-:W-:-:S03]  /*2330*/  LEA R4, P4, R20, R94, 0x1 ;  /* 0x0000005e14047211 */ /* 0x000fc600078808ff */
[----:B------:R-:W-:-:S05]  /*2340*/  FFMA R5, R24, R72, R5 ;  /* 0x0000004818057223 */ /* 0x000fca0000000005 */
[----:B------:R-:W-:Y:S01]  /*2350*/  F2FP.BF16.F32.PACK_AB R12, RZ, R5 ;  /* 0x00000005ff0c723e */ /* 0x000fe200000010ff */
[----:B------:R-:W-:-:S03]  /*2360*/  IMAD.IADD R5, R87, 0x1, R21 ;  /* 0x0000000157057824 */ /* 0x000fc600078e0215 */
[----:B------:R-:W-:Y:S01]  /*2370*/  PRMT R13, R12, 0x7610, R13 ;  /* 0x000076100c0d7816 */ /* 0x000fe2000000000d */
[----:B------:R-:W-:Y:S01]  /*2380*/  IMAD.SHL.U32 R12, R92, 0x8, RZ ;  /* 0x000000085c0c7824 */ /* 0x000fe200078e00ff */
[----:B------:R-:W-:-:S03]  /*2390*/  LEA.HI.X R5, R20, R95, R5, 0x1, P4 ;  /* 0x0000005f14057211 */ /* 0x000fc600020f0c05 */
[----:B------:R0:W-:Y:S02]  /*23a0*/  @P1 STG.E.U16 desc[UR36][R8.64], R13 ;  /* 0x0000000d08001986 */ /* 0x0001e4000c101524 */
[----:B0-----:R-:W-:Y:S01]  /*23b0*/  SHF.L.U64.HI R13, R92, 0x3, R93 ;  /* 0x000000035c0d7819 */ /* 0x001fe2000001025d */
[----:B------:R-:W-:Y:S06]  /*23c0*/  @!P3 BRA `(.L_x_36) ;  /* 0x000000000004b947 */ /* 0x000fec0003800000 */
[----:B------:R0:W5:Y:S02]  /*23d0*/  LDG.E.LTC128B.U16 R19, desc[UR36][R4.64+0x2] ;  /* 0x0000022404137981 */ /* 0x000164000c1e1520 */
.L_x_36:
[----:B------:R-:W-:Y:S05]  /*23e0*/  BSYNC B1 ;  /* 0x0000000000017941 */ /* 0x000fea0003800000 */
.L_x_35:
[----:B------:R-:W-:Y:S01]  /*23f0*/  IMAD.WIDE.U32 R84, R84, R92, R12 ;  /* 0x0000005c54547225 */ /* 0x000fe200078e000c */
[----:B------:R-:W-:-:S03]  /*2400*/  ISETP.GT.AND P2, PT, R0, 0x8, P2 ;  /* 0x000000080000780c */ /* 0x000fc60001744270 */
[----:B-----5:R-:W-:Y:S01]  /*2410*/  IMAD.U32 R20, R19, 0x10000, RZ ;  /* 0x0001000013147824 */ /* 0x020fe200078e00ff */
[----:B------:R-:W-:Y:S01]  /*2420*/  IADD3 R10, P1, R10, R84, RZ ;  /* 0x000000540a0a7210 */ /* 0x000fe20007f3e0ff */
[----:B------:R-:W-:Y:S02]  /*2430*/  IMAD.IADD R89, R89, 0x1, R85 ;  /* 0x0000000159597824 */ /* 0x000fe400078e0255 */
[----:B------:R-:W-:Y:S02]  /*2440*/  FMUL R20, R20, R73 ;  /* 0x0000004914147220 */ /* 0x000fe40000400000 */
[----:B------:R-:W-:Y:S01]  /*2450*/  IMAD.X R11, R89, 0x1, R11, P1 ;  /* 0x00000001590b7824 */ /* 0x000fe200008e060b */
[----:B------:R-:W-:Y:S01]  /*2460*/  LEA R12, P1, R10, R94, 0x1 ;  /* 0x0000005e0a0c7211 */ /* 0x000fe200078208ff */
[----:B------:R-:W-:-:S03]  /*2470*/  FFMA R20, R25, R72, R20 ;  /* 0x0000004819147223 */ /* 0x000fc60000000014 */
[----:B------:R-:W-:Y:S02]  /*2480*/  LEA.HI.X R13, R10, R95, R11, 0x1, P1 ;  /* 0x0000005f0a0d7211 */ /* 0x000fe400008f0c0b */
[----:B------:R-:W-:-:S05]  /*2490*/  F2FP.BF16.F32.PACK_AB R20, RZ, R20 ;  /* 0x00000014ff14723e */ /* 0x000fca00000010ff */
[----:B------:R1:W-:Y:S04]  /*24a0*/  @P3 STG.E.U16 desc[UR36][R8.64+0x2], R20 ;  /* 0x0000021408003986 */ /* 0x0003e8000c101524 */
[----:B------:R-:W2:Y:S01]  /*24b0*/  @P2 LDG.E.LTC128B.U16 R19, desc[UR36][R12.64] ;  /* 0x000000240c132981 */ /* 0x000ea2000c1e1520 */
[----:B------:R-:W-:Y:S01]  /*24c0*/  IADD3 R14, P1, P3, R6, R84, R14 ;  /* 0x00000054060e7210 */ /* 0x000fe20007b3e00e */
[----:B------:R-:W-:Y:S01]  /*24d0*/  BSSY B1, `(.L_x_37) ;  /* 0x0000011000017945 */ /* 0x000fe20003800000 */
[C---:B------:R-:W-:Y:S02]  /*24e0*/  SHF.L.U64.HI R11, R90.reuse, 0x4, R91 ;  /* 0x000000045a0b7819 */ /* 0x040fe4000001025b */
[----:B------:R-:W-:Y:S02]  /*24f0*/  IADD3.X R15, R7, R89, R15, P1, P3 ;  /* 0x00000059070f7210 */ /* 0x000fe40000fe640f */
[----:B------:R-:W-:-:S02]  /*2500*/  LEA R10, P1, R90, R8, 0x4 ;  /* 0x000000085a0a7211 */ /* 0x000fc400078220ff */
[----:B------:R-:W-:Y:S01]  /*2510*/  ISETP.GT.AND P0, PT, R0, 0x8, P0 ;  /* 0x000000080000780c */ /* 0x000fe20000704270 */
[----:B------:R-:W-:-:S04]  /*2520*/  IMAD.WIDE.U32 R14, R2, R88, R14 ;  /* 0x00000058020e7225 */ /* 0x000fc800078e000e */
[----:B------:R-:W-:Y:S02]  /*2530*/  IMAD.X R11, R11, 0x1, R9, P1 ;  /* 0x000000010b0b7824 */ /* 0x000fe400008e0609 */
[----:B------:R-:W-:Y:S02]  /*2540*/  IMAD.IADD R2, R87, 0x1, R15 ;  /* 0x0000000157027824 */ /* 0x000fe400078e020f */
[----:B--2---:R-:W-:-:S04]  /*2550*/  IMAD.U32 R6, R19, 0x10000, RZ ;  /* 0x0001000013067824 */ /* 0x004fc800078e00ff */
[----:B------:R-:W-:Y:S01]  /*2560*/  FMUL R7, R6, R73 ;  /* 0x0000004906077220 */ /* 0x000fe20000400000 */
[----:B------:R-:W-:-:S03]  /*2570*/  LEA R6, P3, R14, R94, 0x1 ;  /* 0x0000005e0e067211 */ /* 0x000fc600078608ff */
[----:B------:R-:W-:-:S05]  /*2580*/  FFMA R7, R26, R72, R7 ;  /* 0x000000481a077223 */ /* 0x000fca0000000007 */
[----:B------:R-:W-:Y:S02]  /*2590*/  F2FP.BF16.F32.PACK_AB R12, RZ, R7 ;  /* 0x00000007ff0c723e */ /* 0x000fe400000010ff */
[----:B------:R-:W-:-:S03]  /*25a0*/  LEA.HI.X R7, R14, R95, R2, 0x1, P3 ;  /* 0x0000005f0e077211 */ /* 0x000fc600018f0c02 */
[----:B------:R1:W-:Y:S01]  /*25b0*/  @P2 STG.E.U16 desc[UR36][R10.64], R12 ;  /* 0x0000000c0a002986 */ /* 0x0003e2000c101524 */
[----:B------:R-:W-:Y:S05]  /*25c0*/  @!P0 BRA `(.L_x_38) ;  /* 0x0000000000048947 */ /* 0x000fea0003800000 */
[----:B------:R2:W5:Y:S02]  /*25d0*/  LDG.E.LTC128B.U16 R19, desc[UR36][R6.64+0x2] ;  /* 0x0000022406137981 */ /* 0x000564000c1e1520 */
.L_x_38:
[----:B------:R-:W-:Y:S05]  /*25e0*/  BSYNC B1 ;  /* 0x0000000000017941 */ /* 0x000fea0003800000 */
.L_x_37:
[----:B-----5:R-:W-:Y:S01]  /*25f0*/  IMAD.U32 R2, R19, 0x10000, RZ ;  /* 0x0001000013027824 */ /* 0x020fe200078e00ff */
[----:B------:R-:W-:Y:S01]  /*2600*/  ISETP.GT.AND P1, PT, R3, 0x8, PT ;  /* 0x000000080300780c */ /* 0x000fe20003f24270 */
[----:B------:R-:W-:Y:S02]  /*2610*/  BSSY B1, `(.L_x_39) ;  /* 0x0000008000017945 */ /* 0x000fe40003800000 */
[----:B------:R-:W-:Y:S01]  /*2620*/  FMUL R2, R2, R73 ;  /* 0x0000004902027220 */ /* 0x000fe20000400000 */
[----:B------:R-:W-:-:S03]  /*2630*/  ISETP.GT.AND P2, PT, R0, RZ, P1 ;  /* 0x000000ff0000720c */ /* 0x000fc60000f44270 */
[----:B------:R-:W-:-:S05]  /*2640*/  FFMA R2, R27, R72, R2 ;  /* 0x000000481b027223 */ /* 0x000fca0000000002 */
[----:B------:R-:W-:-:S05]  /*2650*/  F2FP.BF16.F32.PACK_AB R2, RZ, R2 ;  /* 0x00000002ff02723e */ /* 0x000fca00000010ff */
[----:B------:R3:W-:Y:S01]  /*2660*/  @P0 STG.E.U16 desc[UR36][R10.64+0x2], R2 ;  /* 0x000002020a000986 */ /* 0x0007e2000c101524 */
[----:B------:R-:W-:Y:S05]  /*2670*/  @!P2 BRA `(.L_x_40) ;  /* 0x000000000004a947 */ /* 0x000fea0003800000 */
[----:B------:R4:W5:Y:S02]  /*2680*/  LDG.E.LTC128B.U16 R19, desc[UR36][R4.64+0x10] ;  /* 0x0000102404137981 */ /* 0x000964000c1e1520 */
.L_x_40:
[----:B------:R-:W-:Y:S05]  /*2690*/  BSYNC B1 ;  /* 0x0000000000017941 */ /* 0x000fea0003800000 */
.L_x_39:
[----:B---3-5:R-:W-:Y:S01]  /*26a0*/  IMAD.U32 R2, R19, 0x10000, RZ ;  /* 0x0001000013027824 */ /* 0x028fe200078e00ff */
        /* <DEDUP_REMOVED lines=9> */
.L_x_42:
[----:B------:R-:W-:Y:S05]  /*2740*/  BSYNC B1 ;  /* 0x0000000000017941 */ /* 0x000fea0003800000 */
.L_x_41:
[----:B-----5:R-:W-:Y:S01]  /*2750*/  IMAD.U32 R2, R19, 0x10000, RZ ;  /* 0x0001000013027824 */ /* 0x020fe200078e00ff */
[----:B------:R-:W-:Y:S01]  /*2760*/  ISETP.GT.AND P1, PT, R0, 0x8, P1 ;  /* 0x000000080000780c */ /* 0x000fe20000f24270 */
[----:B------:R-:W-:Y:S02]  /*2770*/  BSSY B1, `(.L_x_43) ;  /* 0x0000007000017945 */ /* 0x000fe40003800000 */
[----:B------:R-:W-:-:S04]  /*2780*/  FMUL R2, R2, R73 ;  /* 0x0000004902027220 */ /* 0x000fc80000400000 */
[----:B------:R-:W-:-:S05]  /*2790*/  FFMA R2, R29, R72, R2 ;  /* 0x000000481d027223 */ /* 0x000fca0000000002 */
[----:B------:R-:W-:-:S05]  /*27a0*/  F2FP.BF16.F32.PACK_AB R2, RZ, R2 ;  /* 0x00000002ff02723e */ /* 0x000fca00000010ff */
[----:B------:R0:W-:Y:S01]  /*27b0*/  @P3 STG.E.U16 desc[UR36][R8.64+0x12], R2 ;  /* 0x0000120208003986 */ /* 0x0001e2000c101524 */
[----:B------:R-:W-:Y:S05]  /*27c0*/  @!P1 BRA `(.L_x_44) ;  /* 0x0000000000049947 */ /* 0x000fea0003800000 */
[----:B------:R0:W5:Y:S02]  /*27d0*/  LDG.E.LTC128B.U16 R19, desc[UR36][R6.64+0x10] ;  /* 0x0000102406137981 */ /* 0x000164000c1e1520 */
.L_x_44:
[----:B------:R-:W-:Y:S05]  /*27e0*/  BSYNC B1 ;  /* 0x0000000000017941 */ /* 0x000fea0003800000 */
.L_x_43:
[----:B0----5:R-:W-:Y:S01]  /*27f0*/  IMAD.U32 R2, R19, 0x10000, RZ ;  /* 0x0001000013027824 */ /* 0x021fe200078e00ff */
[----:B------:R-:W-:Y:S01]  /*2800*/  ISETP.GT.AND P0, PT, R0, 0x8, P0 ;  /* 0x000000080000780c */ /* 0x000fe20000704270 */
[----:B------:R-:W-:Y:S02]  /*2810*/  BSSY B1, `(.L_x_45) ;  /* 0x0000007000017945 */ /* 0x000fe40003800000 */
[----:B---3--:R-:W-:-:S04]  /*2820*/  FMUL R13, R2, R73 ;  /* 0x00000049020d7220 */ /* 0x008fc80000400000 */
[----:B------:R-:W-:-:S05]  /*2830*/  FFMA R13, R30, R72, R13 ;  /* 0x000000481e0d7223 */ /* 0x000fca000000000d */
[----:B------:R-:W-:-:S05]  /*2840*/  F2FP.BF16.F32.PACK_AB R13, RZ, R13 ;  /* 0x0000000dff0d723e */ /* 0x000fca00000010ff */
[----:B------:R0:W-:Y:S01]  /*2850*/  @P1 STG.E.U16 desc[UR36][R10.64+0x10], R13 ;  /* 0x0000100d0a001986 */ /* 0x0001e2000c101524 */
[----:B------:R-:W-:Y:S05]  /*2860*/  @!P0 BRA `(.L_x_46) ;  /* 0x0000000000048947 */ /* 0x000fea0003800000 */
[----:B------:R3:W5:Y:S02]  /*2870*/  LDG.E.LTC128B.U16 R19, desc[UR36][R6.64+0x12] ;  /* 0x0000122406137981 */ /* 0x000764000c1e1520 */
.L_x_46:
[----:B------:R-:W-:Y:S05]  /*2880*/  BSYNC B1 ;  /* 0x0000000000017941 */ /* 0x000fea0003800000 */
.L_x_45:
        /* <DEDUP_REMOVED lines=10> */
.L_x_48:
[----:B------:R-:W-:Y:S05]  /*2930*/  BSYNC B1 ;  /* 0x0000000000017941 */ /* 0x000fea0003800000 */
.L_x_47:
[----:B0----5:R-:W-:Y:S01]  /*2940*/  IMAD.U32 R2, R19, 0x10000, RZ ;  /* 0x0001000013027824 */ /* 0x021fe200078e00ff */
        /* <DEDUP_REMOVED lines=9> */
.L_x_50:
[----:B------:R-:W-:Y:S05]  /*29e0*/  BSYNC B1 ;  /* 0x0000000000017941 */ /* 0x000fea0003800000 */
.L_x_49:
        /* <DEDUP_REMOVED lines=9> */
.L_x_52:
[----:B------:R-:W-:Y:S05]  /*2a80*/  BSYNC B1 ;  /* 0x0000000000017941 */ /* 0x000fea0003800000 */
.L_x_51:
[----:B0----5:R-:W-:Y:S01]  /*2a90*/  IMAD.U32 R2, R19, 0x10000, RZ ;  /* 0x0001000013027824 */ /* 0x021fe200078e00ff */
        /* <DEDUP_REMOVED lines=8> */
.L_x_54:
[----:B------:R-:W-:Y:S05]  /*2b20*/  BSYNC B1 ;  /* 0x0000000000017941 */ /* 0x000fea0003800000 */
.L_x_53:
        /* <DEDUP_REMOVED lines=10> */
.L_x_56:
[----:B------:R-:W-:Y:S05]  /*2bd0*/  BSYNC B1 ;  /* 0x0000000000017941 */ /* 0x000fea0003800000 */
.L_x_55:
        /* <DEDUP_REMOVED lines=10> */
.L_x_58:
[----:B------:R-:W-:Y:S05]  /*2c80*/  BSYNC B1 ;  /* 0x0000000000017941 */ /* 0x000fea0003800000 */
.L_x_57:
        /* <DEDUP_REMOVED lines=9> */
.L_x_60:
[----:B------:R-:W-:Y:S05]  /*2d20*/  BSYNC B1 ;  /* 0x0000000000017941 */ /* 0x000fea0003800000 */
.L_x_59:
        /* <DEDUP_REMOVED lines=9> */
.L_x_62:
[----:B------:R-:W-:Y:S05]  /*2dc0*/  BSYNC B1 ;  /* 0x0000000000017941 */ /* 0x000fea0003800000 */
.L_x_61:
        /* <DEDUP_REMOVED lines=10> */
.L_x_64:
[----:B------:R-:W-:Y:S05]  /*2e70*/  BSYNC B1 ;  /* 0x0000000000017941 */ /* 0x000fea0003800000 */
.L_x_63:
        /* <DEDUP_REMOVED lines=10> */
.L_x_66:
[----:B------:R-:W-:Y:S05]  /*2f20*/  BSYNC B1 ;  /* 0x0000000000017941 */ /* 0x000fea0003800000 */
.L_x_65:
        /* <DEDUP_REMOVED lines=9> */
.L_x_68:
[----:B------:R-:W-:Y:S05]  /*2fc0*/  BSYNC B1 ;  /* 0x0000000000017941 */ /* 0x000fea0003800000 */
.L_x_67:
        /* <DEDUP_REMOVED lines=9> */
.L_x_70:
[----:B------:R-:W-:Y:S05]  /*3060*/  BSYNC B1 ;  /* 0x0000000000017941 */ /* 0x000fea0003800000 */
.L_x_69:
        /* <DEDUP_REMOVED lines=10> */
.L_x_72:
[----:B------:R-:W-:Y:S05]  /*3110*/  BSYNC B1 ;  /* 0x0000000000017941 */ /* 0x000fea0003800000 */
.L_x_71:
        /* <DEDUP_REMOVED lines=10> */
.L_x_74:
[----:B------:R-:W-:Y:S05]  /*31c0*/  BSYNC B1 ;  /* 0x0000000000017941 */ /* 0x000fea0003800000 */
.L_x_73:
        /* <DEDUP_REMOVED lines=9> */
.L_x_76:
[----:B------:R-:W-:Y:S05]  /*3260*/  BSYNC B1 ;  /* 0x0000000000017941 */ /* 0x000fea0003800000 */
.L_x_75:
        /* <DEDUP_REMOVED lines=9> */
.L_x_78:
[----:B------:R-:W-:Y:S05]  /*3300*/  BSYNC B1 ;  /* 0x0000000000017941 */ /* 0x000fea0003800000 */
.L_x_77:
        /* <DEDUP_REMOVED lines=10> */
.L_x_80:
[----:B------:R-:W-:Y:S05]  /*33b0*/  BSYNC B1 ;  /* 0x0000000000017941 */ /* 0x000fea0003800000 */
.L_x_79:
        /* <DEDUP_REMOVED lines=10> */
.L_x_82:
[----:B------:R-:W-:Y:S05]  /*3460*/  BSYNC B1 ;  /* 0x0000000000017941 */ /* 0x000fea0003800000 */
.L_x_81:
        /* <DEDUP_REMOVED lines=9> */
.L_x_84:
[----:B------:R-:W-:Y:S05]  /*3500*/  BSYNC B1 ;  /* 0x0000000000017941 */ /* 0x000fea0003800000 */
.L_x_83:
        /* <DEDUP_REMOVED lines=9> */
.L_x_86:
[----:B------:R-:W-:Y:S05]  /*35a0*/  BSYNC B1 ;  /* 0x0000000000017941 */ /* 0x000fea0003800000 */
.L_x_85:
        /* <DEDUP_REMOVED lines=10> */
.L_x_88:
[----:B------:R-:W-:Y:S05]  /*3650*/  BSYNC B1 ;  /* 0x0000000000017941 */ /* 0x000fea0003800000 */
.L_x_87:
        /* <DEDUP_REMOVED lines=10> */
.L_x_90:
[----:B------:R-:W-:Y:S05]  /*3700*/  BSYNC B1 ;  /* 0x0000000000017941 */ /* 0x000fea0003800000 */
.L_x_89:
        /* <DEDUP_REMOVED lines=9> */
.L_x_92:
[----:B------:R-:W-:Y:S05]  /*37a0*/  BSYNC B1 ;  /* 0x0000000000017941 */ /* 0x000fea0003800000 */
.L_x_91:
        /* <DEDUP_REMOVED lines=9> */
.L_x_94:
[----:B------:R-:W-:Y:S05]  /*3840*/  BSYNC B1 ;  /* 0x0000000000017941 */ /* 0x000fea0003800000 */
.L_x_93:
        /* <DEDUP_REMOVED lines=10> */
.L_x_96:
[----:B------:R-:W-:Y:S05]  /*38f0*/  BSYNC B1 ;  /* 0x0000000000017941 */ /* 0x000fea0003800000 */
.L_x_95:
        /* <DEDUP_REMOVED lines=10> */
.L_x_98:
[----:B------:R-:W-:Y:S05]  /*39a0*/  BSYNC B1 ;  /* 0x0000000000017941 */ /* 0x000fea0003800000 */
.L_x_97:
        /* <DEDUP_REMOVED lines=9> */
.L_x_100:
[----:B------:R-:W-:Y:S05]  /*3a40*/  BSYNC B1 ;  /* 0x0000000000017941 */ /* 0x000fea0003800000 */
.L_x_99:
        /* <DEDUP_REMOVED lines=9> */
.L_x_102:
[----:B------:R-:W-:Y:S05]  /*3ae0*/  BSYNC B1 ;  /* 0x0000000000017941 */ /* 0x000fea0003800000 */
.L_x_101:
        /* <DEDUP_REMOVED lines=10> */
.L_x_104:
[----:B------:R-:W-:Y:S05]  /*3b90*/  BSYNC B1 ;  /* 0x0000000000017941 */ /* 0x000fea0003800000 */
.L_x_103:
        /* <DEDUP_REMOVED lines=10> */
.L_x_106:
[----:B------:R-:W-:Y:S05]  /*3c40*/  BSYNC B1 ;  /* 0x0000000000017941 */ /* 0x000fea0003800000 */
.L_x_105:
        /* <DEDUP_REMOVED lines=9> */
.L_x_108:
[----:B------:R-:W-:Y:S05]  /*3ce0*/  BSYNC B1 ;  /* 0x0000000000017941 */ /* 0x000fea0003800000 */
.L_x_107:
        /* <DEDUP_REMOVED lines=9> */
.L_x_110:
[----:B------:R-:W-:Y:S05]  /*3d80*/  BSYNC B1 ;  /* 0x0000000000017941 */ /* 0x000fea0003800000 */
.L_x_109:
        /* <DEDUP_REMOVED lines=10> */
.L_x_112:
[----:B------:R-:W-:Y:S05]  /*3e30*/  BSYNC B1 ;  /* 0x0000000000017941 */ /* 0x000fea0003800000 */
.L_x_111:
        /* <DEDUP_REMOVED lines=10> */
.L_x_114:
[----:B------:R-:W-:Y:S05]  /*3ee0*/  BSYNC B1 ;  /* 0x0000000000017941 */ /* 0x000fea0003800000 */
.L_x_113:
        /* <DEDUP_REMOVED lines=9> */
.L_x_116:
[----:B------:R-:W-:Y:S05]  /*3f80*/  BSYNC B1 ;  /* 0x0000000000017941 */ /* 0x000fea0003800000 */
.L_x_115:
        /* <DEDUP_REMOVED lines=9> */
.L_x_118:
[----:B------:R-:W-:Y:S05]  /*4020*/  BSYNC B1 ;  /* 0x0000000000017941 */ /* 0x000fea0003800000 */
.L_x_117:
        /* <DEDUP_REMOVED lines=10> */
.L_x_120:
[----:B------:R-:W-:Y:S05]  /*40d0*/  BSYNC B1 ;  /* 0x0000000000017941 */ /* 0x000fea0003800000 */
.L_x_119:
[----:B0----5:R-:W-:Y:S01]  /*40e0*/  IMAD.U32 R2, R19, 0x10000, RZ ;  /* 0x0001000013027824 */ /* 0x021fe200078e00ff */
[----:B------:R-:W-:Y:S01]  /*40f0*/  ISETP.GT.AND P0, PT, R3, 0x59, PT ;  /* 0x000000590300780c */ /* 0x000fe20003f04270 */
[----:B------:R-:W-:Y:S01]  /*4100*/  @P2 IMAD.MOV.U32 R3, RZ, RZ, R9 ;  /* 0x000000ffff032224 */ /* 0x000fe200078e0009 */
[----:B------:R-:W-:Y:S01]  /*4110*/  BSSY B1, `(.L_x_121) ;  /* 0x0000009000017945 */ /* 0x000fe20003800000 */
[----:B------:R-:W-:Y:S01]  /*4120*/  FMUL R13, R2, R73 ;  /* 0x00000049020d7220 */ /* 0x000fe20000400000 */
[----:B------:R-:W-:Y:S01]  /*4130*/  @P2 IMAD.MOV.U32 R2, RZ, RZ, R8 ;  /* 0x000000ffff022224 */ /* 0x000fe200078e0008 */
[----:B------:R-:W-:Y:S02]  /*4140*/  ISETP.GT.AND P3, PT, R0, RZ, P0 ;  /* 0x000000ff0000720c */ /* 0x000fe40000764270 */
[----:B------:R-:W-:-:S05]  /*4150*/  FFMA R13, R68, R72, R13 ;  /* 0x00000048440d7223 */ /* 0x000fca000000000d */
[----:B------:R-:W-:-:S05]  /*4160*/  F2FP.BF16.F32.PACK_AB R13, RZ, R13 ;  /* 0x0000000dff0d723e */ /* 0x000fca00000010ff */
[----:B------:R0:W-:Y:S01]  /*4170*/  @P2 STG.E.U16 desc[UR36][R2.64+0xb0], R13 ;  /* 0x0000b00d02002986 */ /* 0x0001e2000c101524 */
[----:B------:R-:W-:Y:S05]  /*4180*/  @!P3 BRA `(.L_x_122) ;  /* 0x000000000004b947 */ /* 0x000fea0003800000 */
[----:B------:R0:W5:Y:S02]  /*4190*/  LDG.E.LTC128B.U16 R19, desc[UR36][R4.64+0xb2] ;  /* 0x0000b22404137981 */ /* 0x000164000c1e1520 */
.L_x_122:
[----:B------:R-:W-:Y:S05]  /*41a0*/  BSYNC B1 ;  /* 0x0000000000017941 */ /* 0x000fea0003800000 */
.L_x_121:
        /* <DEDUP_REMOVED lines=9> */
.L_x_124:
[----:B------:R-:W-:Y:S05]  /*4240*/  BSYNC B1 ;  /* 0x0000000000017941 */ /* 0x000fea0003800000 */
.L_x_123:
[----:B0----5:R-:W-:Y:S01]  /*4250*/  IMAD.U32 R2, R19, 0x10000, RZ ;  /* 0x0001000013027824 */ /* 0x021fe200078e00ff */
[----:B------:R-:W-:Y:S01]  /*4260*/  ISETP.GT.AND P0, PT, R0, 0x8, P0 ;  /* 0x000000080000780c */ /* 0x000fe20000704270 */
[----:B------:R-:W-:Y:S02]  /*4270*/  BSSY B1, `(.L_x_125) ;  /* 0x000000a000017945 */ /* 0x000fe40003800000 */
[----:B------:R-:W-:Y:S01]  /*4280*/  FMUL R3, R2, R73 ;  /* 0x0000004902037220 */ /* 0x000fe20000400000 */
[----:B------:R-:W-:-:S03]  /*4290*/  @P1 IMAD.MOV.U32 R2, RZ, RZ, R10 ;  /* 0x000000ffff021224 */ /* 0x000fc600078e000a */
[----:B------:R-:W-:-:S05]  /*42a0*/  FFMA R3, R70, R72, R3 ;  /* 0x0000004846037223 */ /* 0x000fca0000000003 */
[----:B------:R-:W-:-:S04]  /*42b0*/  F2FP.BF16.F32.PACK_AB R3, RZ, R3 ;  /* 0x00000003ff03723e */ /* 0x000fc800000010ff */
[----:B----4-:R-:W-:Y:S01]  /*42c0*/  PRMT R4, R3, 0x7610, R4 ;  /* 0x0000761003047816 */ /* 0x010fe20000000004 */
[----:B------:R-:W-:-:S05]  /*42d0*/  @P1 IMAD.MOV.U32 R3, RZ, RZ, R11 ;  /* 0x000000ffff031224 */ /* 0x000fca00078e000b */
[----:B------:R0:W-:Y:S01]  /*42e0*/  @P1 STG.E.U16 desc[UR36][R2.64+0xb0], R4 ;  /* 0x0000b00402001986 */ /* 0x0001e2000c101524 */
[----:B------:R-:W-:Y:S05]  /*42f0*/  @!P0 BRA `(.L_x_126) ;  /* 0x0000000000048947 */ /* 0x000fea0003800000 */
[----:B------:R4:W5:Y:S02]  /*4300*/  LDG.E.LTC128B.U16 R19, desc[UR36][R6.64+0xb2] ;  /* 0x0000b22406137981 */ /* 0x000964000c1e1520 */
.L_x_126:
[----:B------:R-:W-:Y:S05]  /*4310*/  BSYNC B1 ;  /* 0x0000000000017941 */ /* 0x000fea0003800000 */
.L_x_125:
[----:B------:R-:W-:Y:S05]  /*4320*/  @!P0 BRA `(.L_x_127) ;  /* 0x0000000c00c88947 */ /* 0x000fea0003800000 */
[----:B-----5:R-:W-:-:S04]  /*4330*/  IMAD.U32 R0, R19, 0x10000, RZ ;  /* 0x0001000013007824 */ /* 0x020fc800078e00ff */
[----:B------:R-:W-:-:S04]  /*4340*/  FMUL R0, R0, R73 ;  /* 0x0000004900007220 */ /* 0x000fc80000400000 */
[----:B------:R-:W-:-:S05]  /*4350*/  FFMA R0, R71, R72, R0 ;  /* 0x0000004847007223 */ /* 0x000fca0000000000 */
[----:B------:R-:W-:-:S05]  /*4360*/  F2FP.BF16.F32.PACK_AB R0, RZ, R0 ;  /* 0x00000000ff00723e */ /* 0x000fca00000010ff */
[----:B------:R0:W-:Y:S01]  /*4370*/  STG.E.U16 desc[UR36][R10.64+0xb2], R0 ;  /* 0x0000b2000a007986 */ /* 0x0001e2000c101524 */
[----:B------:R-:W-:Y:S05]  /*4380*/  BRA `(.L_x_127) ;  /* 0x0000000c00b07947 */ /* 0x000fea0003800000 */
.L_x_34:
[----:B------:R-:W-:Y:S01]  /*4390*/  ISETP.GT.AND P0, PT, R3, 0x1, PT ;  /* 0x000000010300780c */ /* 0x000fe20003f04270 */
[----:B------:R-:W-:Y:S01]  /*43a0*/  ULDC.64 UR4, c[0x0][0x5c0] ;  /* 0x0001700000047ab9 */ /* 0x000fe20000000a00 */
[-C--:B------:R-:W-:Y:S01]  /*43b0*/  FMUL R24, R24, R72.reuse ;  /* 0x0000004818187220 */ /* 0x080fe20000400000 */
[-C--:B------:R-:W-:Y:S01]  /*43c0*/  FMUL R25, R25, R72.reuse ;  /* 0x0000004819197220 */ /* 0x080fe20000400000 */
[----:B------:R-:W-:Y:S01]  /*43d0*/  ISETP.GT.AND P3, PT, R0, RZ, P0 ;  /* 0x000000ff0000720c */ /* 0x000fe20000764270 */
[-C--:B------:R-:W-:Y:S01]  /*43e0*/  FMUL R26, R26, R72.reuse ;  /* 0x000000481a1a7220 */ /* 0x080fe20000400000 */
[----:B------:R-:W-:Y:S01]  /*43f0*/  LEA R4, P4, R86, UR4, 0x1 ;  /* 0x0000000456047c11 */ /* 0x000fe2000f8808ff */
[----:B------:R-:W-:Y:S01]  /*4400*/  FMUL R27, R27, R72 ;  /* 0x000000481b1b7220 */ /* 0x000fe20000400000 */
[----:B------:R-:W-:Y:S01]  /*4410*/  F2FP.BF16.F32.PACK_AB R24, RZ, R24 ;  /* 0x00000018ff18723e */ /* 0x000fe200000010ff */
[-C--:B------:R-:W-:Y:S01]  /*4420*/  FMUL R28, R28, R72.reuse ;  /* 0x000000481c1c7220 */ /* 0x080fe20000400000 */
[----:B------:R-:W-:Y:S01]  /*4430*/  LEA.HI.X R5, R86, UR5, R9, 0x1, P4 ;  /* 0x0000000556057c11 */ /* 0x000fe2000a0f0c09 */
[-C--:B------:R-:W-:Y:S01]  /*4440*/  FMUL R29, R29, R72.reuse ;  /* 0x000000481d1d7220 */ /* 0x080fe20000400000 */
[----:B------:R-:W-:Y:S01]  /*4450*/  F2FP.BF16.F32.PACK_AB R25, RZ, R25 ;  /* 0x00000019ff19723e */ /* 0x000fe200000010ff */
[-C--:B------:R-:W-:Y:S01]  /*4460*/  FMUL R30, R30, R72.reuse ;  /* 0x000000481e1e7220 */ /* 0x080fe20000400000 */
[----:B------:R-:W-:Y:S01]  /*4470*/  SHF.L.U64.HI R91, R90, 0x4, R91 ;  /* 0x000000045a5b7819 */ /* 0x000fe2000001025b */
[----:B------:R-:W-:Y:S01]  /*4480*/  @P1 STG.E.U16 desc[UR36][R4.64], R24 ;  /* 0x0000001804001986 */ /* 0x000fe2000c101524 */
[----:B------:R-:W-:Y:S01]  /*4490*/  ISETP.GT.AND P1, PT, R3, 0x8, PT ;  /* 0x000000080300780c */ /* 0x000fe20003f24270 */
[----:B------:R-:W-:Y:S01]  /*44a0*/  FMUL R31, R31, R72 ;  /* 0x000000481f1f7220 */ /* 0x000fe20000400000 */
[----:B------:R-:W-:Y:S01]  /*44b0*/  ISETP.GT.AND P4, PT, R0, 0x8, P0 ;  /* 0x000000080000780c */ /* 0x000fe20000784270 */
[----:B------:R-:W-:Y:S01]  /*44c0*/  @P3 STG.E.U16 desc[UR36][R4.64+0x2], R25 ;  /* 0x0000021904003986 */ /* 0x000fe2000c101524 */
[----:B------:R-:W-:Y:S01]  /*44d0*/  LEA R6, P3, R90, R4, 0x4 ;  /* 0x000000045a067211 */ /* 0x000fe200078620ff */
[-C--:B------:R-:W-:Y:S01]  /*44e0*/  FMUL R32, R32, R72.reuse ;  /* 0x0000004820207220 */ /* 0x080fe20000400000 */
[C---:B------:R-:W-:Y:S01]  /*44f0*/  ISETP.GT.AND P2, PT, R0.reuse, 0x8, P2 ;  /* 0x000000080000780c */ /* 0x040fe20001744270 */
[-C--:B------:R-:W-:Y:S01]  /*4500*/  FMUL R33, R33, R72.reuse ;  /* 0x0000004821217220 */ /* 0x080fe20000400000 */
[----:B------:R-:W-:Y:S01]  /*4510*/  ISETP.GT.AND P0, PT, R3, 0x9, PT ;  /* 0x000000090300780c */ /* 0x000fe20003f04270 */
[----:B------:R-:W-:Y:S01]  /*4520*/  IMAD.X R7, R91, 0x1, R5, P3 ;  /* 0x000000015b077824 */ /* 0x000fe200018e0605 */
[----:B------:R-:W-:Y:S01]  /*4530*/  ISETP.GT.AND P5, PT, R0, RZ, P1 ;  /* 0x000000ff0000720c */ /* 0x000fe20000fa4270 */
[-C--:B------:R-:W-:Y:S01]  /*4540*/  FMUL R34, R34, R72.reuse ;  /* 0x0000004822227220 */ /* 0x080fe20000400000 */
[----:B------:R-:W-:Y:S01]  /*4550*/  ISETP.GT.AND P3, PT, R0, RZ, P0 ;  /* 0x000000ff0000720c */ /* 0x000fe20000764270 */
[----:B------:R-:W-:Y:S01]  /*4560*/  FMUL R35, R35, R72 ;  /* 0x0000004823237220 */ /* 0x000fe20000400000 */
[----:B------:R-:W-:Y:S01]  /*4570*/  F2FP.BF16.F32.PACK_AB R26, RZ, R26 ;  /* 0x0000001aff1a723e */ /* 0x000fe200000010ff */
[-C--:B------:R-:W-:Y:S01]  /*4580*/  FMUL R36, R36, R72.reuse ;  /* 0x0000004824247220 */ /* 0x080fe20000400000 */
[----:B------:R-:W-:Y:S01]  /*4590*/  F2FP.BF16.F32.PACK_AB R27, RZ, R27 ;  /* 0x0000001bff1b723e */ /* 0x000fe200000010ff */
[----:B------:R-:W-:Y:S01]  /*45a0*/  FMUL R37, R37, R72 ;  /* 0x0000004825257220 */ /* 0x000fe20000400000 */
[----:B------:R-:W-:Y:S01]  /*45b0*/  F2FP.BF16.F32.PACK_AB R28, RZ, R28 ;  /* 0x0000001cff1c723e */ /* 0x000fe200000010ff */
[----:B------:R-:W-:Y:S01]  /*45c0*/  @P2 STG.E.U16 desc[UR36][R6.64], R26 ;  /* 0x0000001a06002986 */ /* 0x000fe2000c101524 */
[----:B------:R-:W-:Y:S01]  /*45d0*/  F2FP.BF16.F32.PACK_AB R29, RZ, R29 ;  /* 0x0000001dff1d723e */ /* 0x000fe200000010ff */
[-C--:B------:R-:W-:Y:S01]  /*45e0*/  FMUL R38, R38, R72.reuse ;  /* 0x0000004826267220 */ /* 0x080fe20000400000 */
[C---:B------:R-:W-:Y:S01]  /*45f0*/  ISETP.GT.AND P2, PT, R0.reuse, 0x8, P1 ;  /* 0x000000080000780c */ /* 0x040fe20000f44270 */
[----:B------:R-:W-:Y:S01]  /*4600*/  @P4 STG.E.U16 desc[UR36][R6.64+0x2], R27 ;  /* 0x0000021b06004986 */ /* 0x000fe2000c101524 */
[----:B------:R-:W-:Y:S01]  /*4610*/  ISETP.GT.AND P1, PT, R3, 0x10, PT ;  /* 0x000000100300780c */ /* 0x000fe20003f24270 */
[----:B------:R-:W-:Y:S01]  /*4620*/  FMUL R39, R39, R72 ;  /* 0x0000004827277220 */ /* 0x000fe20000400000 */
[----:B------:R-:W-:Y:S01]  /*4630*/  F2FP.BF16.F32.PACK_AB R30, RZ, R30 ;  /* 0x0000001eff1e723e */ /* 0x000fe200000010ff */
[----:B------:R-:W-:Y:S01]  /*4640*/  @P5 STG.E.U16 desc[UR36][R4.64+0x10], R28 ;  /* 0x0000101c04005986 */ /* 0x000fe2000c101524 */
[----:B------:R-:W-:Y:S01]  /*4650*/  ISETP.GT.AND P4, PT, R0, RZ, P1 ;  /* 0x000000ff0000720c */ /* 0x000fe20000f84270 */
[-C--:B------:R-:W-:Y:S01]  /*4660*/  FMUL R40, R40, R72.reuse ;  /* 0x0000004828287220 */ /* 0x080fe20000400000 */
[----:B------:R-:W-:Y:S01]  /*4670*/  F2FP.BF16.F32.PACK_AB R31, RZ, R31 ;  /* 0x0000001fff1f723e */ /* 0x000fe200000010ff */
[----:B------:R-:W-:Y:S01]  /*4680*/  @P3 STG.E.U16 desc[UR36][R4.64+0x12], R29 ;  /* 0x0000121d04003986 */ /* 0x000fe2000c101524 */
[----:B------:R-:W-:Y:S01]  /*4690*/  ISETP.GT.AND P3, PT, R0, 0x8, P0 ;  /* 0x000000080000780c */ /* 0x000fe20000764270 */
[----:B------:R-:W-:Y:S01]  /*46a0*/  FMUL R41, R41, R72 ;  /* 0x0000004829297220 */ /* 0x000fe20000400000 */
[----:B------:R-:W-:Y:S01]  /*46b0*/  ISETP.GT.AND P0, PT, R3, 0x11, PT ;  /* 0x000000110300780c */ /* 0x000fe20003f04270 */
[----:B------:R-:W-:Y:S01]  /*46c0*/  @P2 STG.E.U16 desc[UR36][R6.64+0x10], R30 ;  /* 0x0000101e06002986 */ /* 0x000fe2000c101524 */
[----:B------:R-:W-:Y:S01]  /*46d0*/  F2FP.BF16.F32.PACK_AB R32, RZ, R32 ;  /* 0x00000020ff20723e */ /* 0x000fe200000010ff */
[-C--:B------:R-:W-:Y:S01]  /*46e0*/  FMUL R42, R42, R72.reuse ;  /* 0x000000482a2a7220 */ /* 0x080fe20000400000 */
[C---:B------:R-:W-:Y:S01]  /*46f0*/  ISETP.GT.AND P5, PT, R0.reuse, RZ, P0 ;  /* 0x000000ff0000720c */ /* 0x040fe200007a4270 */
[-C--:B------:R-:W-:Y:S01]  /*4700*/  FMUL R43, R43, R72.reuse ;  /* 0x000000482b2b7220 */ /* 0x080fe20000400000 */
[----:B------:R-:W-:Y:S01]  /*4710*/  ISETP.GT.AND P2, PT, R0, 0x8, P1 ;  /* 0x000000080000780c */ /* 0x000fe20000f44270 */
[-C--:B------:R-:W-:Y:S01]  /*4720*/  FMUL R44, R44, R72.reuse ;  /* 0x000000482c2c7220 */ /* 0x080fe20000400000 */
[----:B------:R-:W-:Y:S01]  /*4730*/  ISETP.GT.AND P1, PT, R3, 0x18, PT ;  /* 0x000000180300780c */ /* 0x000fe20003f24270 */
[-C--:B------:R-:W-:Y:S01]  /*4740*/  FMUL R45, R45, R72.reuse ;  /* 0x000000482d2d7220 */ /* 0x080fe20000400000 */
[----:B------:R-:W-:Y:S01]  /*4750*/  F2FP.BF16.F32.PACK_AB R33, RZ, R33 ;  /* 0x00000021ff21723e */ /* 0x000fe200000010ff */
[----:B------:R-:W-:Y:S01]  /*4760*/  @P3 STG.E.U16 desc[UR36][R6.64+0x12], R31 ;  /* 0x0000121f06003986 */ /* 0x000fe2000c101524 */
[----:B------:R-:W-:Y:S01]  /*4770*/  ISETP.GT.AND P3, PT, R0, 0x8, P0 ;  /* 0x000000080000780c */ /* 0x000fe20000764270 */
[-C--:B------:R-:W-:Y:S01]  /*4780*/  FMUL R46, R46, R72.reuse ;  /* 0x000000482e2e7220 */ /* 0x080fe20000400000 */
[----:B------:R-:W-:Y:S01]  /*4790*/  ISETP.GT.AND P0, PT, R3, 0x19, PT ;  /* 0x000000190300780c */ /* 0x000fe20003f04270 */
[----:B------:R-:W-:Y:S01]  /*47a0*/  @P4 STG.E.U16 desc[UR36][R4.64+0x20], R32 ;  /* 0x0000202004004986 */ /* 0x000fe2000c101524 */
[C---:B------:R-:W-:Y:S01]  /*47b0*/  ISETP.GT.AND P4, PT, R0.reuse, RZ, P1 ;  /* 0x000000ff0000720c */ /* 0x040fe20000f84270 */
[----:B------:R-:W-:Y:S01]  /*47c0*/  FMUL R47, R47, R72 ;  /* 0x000000482f2f7220 */ /* 0x000fe20000400000 */
[----:B------:R-:W-:Y:S01]  /*47d0*/  F2FP.BF16.F32.PACK_AB R34, RZ, R34 ;  /* 0x00000022ff22723e */ /* 0x000fe200000010ff */
[----:B------:R-:W-:Y:S01]  /*47e0*/  @P5 STG.E.U16 desc[UR36][R4.64+0x22], R33 ;  /* 0x0000222104005986 */ /* 0x000fe2000c101524 */
[----:B------:R-:W-:Y:S01]  /*47f0*/  ISETP.GT.AND P5, PT, R0, RZ, P0 ;  /* 0x000000ff0000720c */ /* 0x000fe200007a4270 */
[----:B------:R-:W-:Y:S01]  /*4800*/  FMUL R48, R48, R72 ;  /* 0x0000004830307220 */ /* 0x000fe20000400000 */
[----:B------:R-:W-:Y:S01]  /*4810*/  F2FP.BF16.F32.PACK_AB R35, RZ, R35 ;  /* 0x00000023ff23723e */ /* 0x000fe200000010ff */
[----:B------:R-:W-:Y:S01]  /*4820*/  @P2 STG.E.U16 desc[UR36][R6.64+0x20], R34 ;  /* 0x0000202206002986 */ /* 0x000fe2000c101524 */
[----:B------:R-:W-:Y:S01]  /*4830*/  F2FP.BF16.F32.PACK_AB R36, RZ, R36 ;  /* 0x00000024ff24723e */ /* 0x000fe200000010ff */
[-C--:B------:R-:W-:Y:S01]  /*4840*/  FMUL R49, R49, R72.reuse ;  /* 0x0000004831317220 */ /* 0x080fe20000400000 */
[----:B------:R-:W-:Y:S01]  /*4850*/  ISETP.GT.AND P2, PT, R0, 0x8, P1 ;  /* 0x000000080000780c */ /* 0x000fe20000f44270 */
[----:B------:R-:W-:Y:S01]  /*4860*/  @P3 STG.E.U16 desc[UR36][R6.64+0x22], R35 ;  /* 0x0000222306003986 */ /* 0x000fe2000c101524 */
[----:B------:R-:W-:Y:S01]  /*4870*/  ISETP.GT.AND P1, PT, R3, 0x20, PT ;  /* 0x000000200300780c */ /* 0x000fe20003f24270 */
[-C--:B------:R-:W-:Y:S01]  /*4880*/  FMUL R50, R50, R72.reuse ;  /* 0x0000004832327220 */ /* 0x080fe20000400000 */
[----:B------:R-:W-:Y:S01]  /*4890*/  F2FP.BF16.F32.PACK_AB R37, RZ, R37 ;  /* 0x00000025ff25723e */ /* 0x000fe200000010ff */
[----:B------:R-:W-:Y:S01]  /*48a0*/  @P4 STG.E.U16 desc[UR36][R4.64+0x30], R36 ;  /* 0x0000302404004986 */ /* 0x000fe2000c101524 */
[C---:B------:R-:W-:Y:S01]  /*48b0*/  ISETP.GT.AND P3, PT, R0.reuse, 0x8, P0 ;  /* 0x000000080000780c */ /* 0x040fe20000764270 */
[-C--:B------:R-:W-:Y:S01]  /*48c0*/  FMUL R51, R51, R72.reuse ;  /* 0x0000004833337220 */ /* 0x080fe20000400000 */
[----:B------:R-:W-:Y:S01]  /*48d0*/  ISETP.GT.AND P0, PT, R3, 0x21, PT ;  /* 0x000000210300780c */ /* 0x000fe20003f04270 */
[----:B------:R-:W-:Y:S01]  /*48e0*/  @P5 STG.E.U16 desc[UR36][R4.64+0x32], R37 ;  /* 0x0000322504005986 */ /* 0x000fe2000c101524 */
[----:B------:R-:W-:Y:S01]  /*48f0*/  ISETP.GT.AND P4, PT, R0, RZ, P1 ;  /* 0x000000ff0000720c */ /* 0x000fe20000f84270 */
[----:B------:R-:W-:Y:S01]  /*4900*/  FMUL R52, R52, R72 ;  /* 0x0000004834347220 */ /* 0x000fe20000400000 */
[----:B------:R-:W-:Y:S01]  /*4910*/  F2FP.BF16.F32.PACK_AB R38, RZ, R38 ;  /* 0x00000026ff26723e */ /* 0x000fe200000010ff */
[-C--:B------:R-:W-:Y:S01]  /*4920*/  FMUL R53, R53, R72.reuse ;  /* 0x0000004835357220 */ /* 0x080fe20000400000 */
        /* <DEDUP_REMOVED lines=59> */
[----:B------:R-:W-:Y:S01]  /*4ce0*/  FMUL R71, R71, R72 ;  /* 0x0000004847477220 */ /* 0x000fe20000400000 */
[----:B------:R-:W-:-:S02]  /*4cf0*/  ISETP.GT.AND P5, PT, R0, RZ, P0 ;  /* 0x000000ff0000720c */ /* 0x000fc400007a4270 */
[----:B------:R-:W-:Y:S01]  /*4d00*/  F2FP.BF16.F32.PACK_AB R51, RZ, R51 ;  /* 0x00000033ff33723e */ /* 0x000fe200000010ff */
[----:B------:R-:W-:Y:S01]  /*4d10*/  @P2 STG.E.U16 desc[UR36][R6.64+0x60], R50 ;  /* 0x0000603206002986 */ /* 0x000fe2000c101524 */
[----:B------:R-:W-:Y:S02]  /*4d20*/  F2FP.BF16.F32.PACK_AB R52, RZ, R52 ;  /* 0x00000034ff34723e */ /* 0x000fe400000010ff */
[C---:B------:R-:W-:Y:S01]  /*4d30*/  ISETP.GT.AND P2, PT, R0.reuse, 0x8, P1 ;  /* 0x000000080000780c */ /* 0x040fe20000f44270 */
[----:B------:R-:W-:Y:S01]  /*4d40*/  @P3 STG.E.U16 desc[UR36][R6.64+0x62], R51 ;  /* 0x0000623306003986 */ /* 0x000fe2000c101524 */
[----:B------:R-:W-:Y:S02]  /*4d50*/  ISETP.GT.AND P1, PT, R3, 0x40, PT ;  /* 0x000000400300780c */ /* 0x000fe40003f24270 */
[----:B------:R-:W-:Y:S01]  /*4d60*/  F2FP.BF16.F32.PACK_AB R53, RZ, R53 ;  /* 0x00000035ff35723e */ /* 0x000fe200000010ff */
[----:B------:R-:W-:Y:S01]  /*4d70*/  @P4 STG.E.U16 desc[UR36][R4.64+0x70], R52 ;  /* 0x0000703404004986 */ /* 0x000fe2000c101524 */
[----:B------:R-:W-:-:S02]  /*4d80*/  ISETP.GT.AND P3, PT, R0, 0x8, P0 ;  /* 0x000000080000780c */ /* 0x000fc40000764270 */
[----:B------:R-:W-:Y:S01]  /*4d90*/  ISETP.GT.AND P0, PT, R3, 0x41, PT ;  /* 0x000000410300780c */ /* 0x000fe20003f04270 */
[----:B------:R-:W-:Y:S01]  /*4da0*/  @P5 STG.E.U16 desc[UR36][R4.64+0x72], R53 ;  /* 0x0000723504005986 */ /* 0x000fe2000c101524 */
[C---:B------:R-:W-:Y:S02]  /*4db0*/  ISETP.GT.AND P4, PT, R0.reuse, RZ, P1 ;  /* 0x000000ff0000720c */ /* 0x040fe40000f84270 */
[----:B------:R-:W-:Y:S02]  /*4dc0*/  ISETP.GT.AND P5, PT, R0, RZ, P0 ;  /* 0x000000ff0000720c */ /* 0x000fe400007a4270 */
[----:B------:R-:W-:Y:S02]  /*4dd0*/  F2FP.BF16.F32.PACK_AB R54, RZ, R54 ;  /* 0x00000036ff36723e */ /* 0x000fe400000010ff */
[----:B------:R-:W-:Y:S02]  /*4de0*/  F2FP.BF16.F32.PACK_AB R55, RZ, R55 ;  /* 0x00000037ff37723e */ /* 0x000fe400000010ff */
[----:B------:R-:W-:Y:S01]  /*4df0*/  F2FP.BF16.F32.PACK_AB R56, RZ, R56 ;  /* 0x00000038ff38723e */ /* 0x000fe200000010ff */
[----:B------:R-:W-:Y:S01]  /*4e00*/  @P2 STG.E.U16 desc[UR36][R6.64+0x70], R54 ;  /* 0x0000703606002986 */ /* 0x000fe2000c101524 */
[----:B------:R-:W-:-:S02]  /*4e10*/  F2FP.BF16.F32.PACK_AB R57, RZ, R57 ;  /* 0x00000039ff39723e */ /* 0x000fc400000010ff */
[C---:B------:R-:W-:Y:S01]  /*4e20*/  ISETP.GT.AND P1, PT, R0.reuse, 0x8, P1 ;  /* 0x000000080000780c */ /* 0x040fe20000f24270 */
[----:B------:R-:W-:Y:S01]  /*4e30*/  @P3 STG.E.U16 desc[UR36][R6.64+0x72], R55 ;  /* 0x0000723706003986 */ /* 0x000fe2000c101524 */
[C---:B------:R-:W-:Y:S02]  /*4e40*/  ISETP.GT.AND P2, PT, R0.reuse, 0x8, P0 ;  /* 0x000000080000780c */ /* 0x040fe40000744270 */
[C---:B------:R-:W-:Y:S01]  /*4e50*/  ISETP.GT.AND P0, PT, R3.reuse, 0x49, PT ;  /* 0x000000490300780c */ /* 0x040fe20003f04270 */
[----:B------:R-:W-:Y:S01]  /*4e60*/  @P4 STG.E.U16 desc[UR36][R4.64+0x80], R56 ;  /* 0x0000803804004986 */ /* 0x000fe2000c101524 */
[----:B------:R-:W-:Y:S02]  /*4e70*/  ISETP.GT.AND P4, PT, R3, 0x48, PT ;  /* 0x000000480300780c */ /* 0x000fe40003f84270 */
[----:B------:R-:W-:Y:S01]  /*4e80*/  F2FP.BF16.F32.PACK_AB R58, RZ, R58 ;  /* 0x0000003aff3a723e */ /* 0x000fe200000010ff */
[----:B------:R-:W-:Y:S01]  /*4e90*/  @P5 STG.E.U16 desc[UR36][R4.64+0x82], R57 ;  /* 0x0000823904005986 */ /* 0x000fe2000c101524 */
[----:B------:R-:W-:-:S02]  /*4ea0*/  ISETP.GT.AND P5, PT, R0, RZ, P4 ;  /* 0x000000ff0000720c */ /* 0x000fc400027a4270 */
[C---:B------:R-:W-:Y:S01]  /*4eb0*/  ISETP.GT.AND P3, PT, R0.reuse, RZ, P0 ;  /* 0x000000ff0000720c */ /* 0x040fe20000764270 */
[----:B------:R-:W-:Y:S01]  /*4ec0*/  @P1 STG.E.U16 desc[UR36][R6.64+0x80], R58 ;  /* 0x0000803a06001986 */ /* 0x000fe2000c101524 */
[----:B------:R-:W-:Y:S02]  /*4ed0*/  F2FP.BF16.F32.PACK_AB R59, RZ, R59 ;  /* 0x0000003bff3b723e */ /* 0x000fe400000010ff */
[----:B------:R-:W-:Y:S02]  /*4ee0*/  F2FP.BF16.F32.PACK_AB R60, RZ, R60 ;  /* 0x0000003cff3c723e */ /* 0x000fe400000010ff */
[C---:B------:R-:W-:Y:S01]  /*4ef0*/  ISETP.GT.AND P4, PT, R0.reuse, 0x8, P4 ;  /* 0x000000080000780c */ /* 0x040fe20002784270 */
[----:B------:R-:W-:Y:S01]  /*4f00*/  @P2 STG.E.U16 desc[UR36][R6.64+0x82], R59 ;  /* 0x0000823b06002986 */ /* 0x000fe2000c101524 */
[----:B------:R-:W-:Y:S02]  /*4f10*/  F2FP.BF16.F32.PACK_AB R61, RZ, R61 ;  /* 0x0000003dff3d723e */ /* 0x000fe400000010ff */
[----:B------:R-:W-:Y:S01]  /*4f20*/  ISETP.GT.AND P2, PT, R3, 0x51, PT ;  /* 0x000000510300780c */ /* 0x000fe20003f44270 */
[----:B------:R-:W-:Y:S01]  /*4f30*/  @P5 STG.E.U16 desc[UR36][R4.64+0x90], R60 ;  /* 0x0000903c04005986 */ /* 0x000fe2000c101524 */
[----:B------:R-:W-:-:S02]  /*4f40*/  ISETP.GT.AND P5, PT, R0, 0x8, P0 ;  /* 0x000000080000780c */ /* 0x000fc400007a4270 */
[C---:B------:R-:W-:Y:S01]  /*4f50*/  ISETP.GT.AND P1, PT, R3.reuse, 0x58, PT ;  /* 0x000000580300780c */ /* 0x040fe20003f24270 */
[----:B------:R-:W-:Y:S01]  /*4f60*/  @P3 STG.E.U16 desc[UR36][R4.64+0x92], R61 ;  /* 0x0000923d04003986 */ /* 0x000fe2000c101524 */
[C---:B------:R-:W-:Y:S02]  /*4f70*/  ISETP.GT.AND P3, PT, R3.reuse, 0x50, PT ;  /* 0x000000500300780c */ /* 0x040fe40003f64270 */
[----:B------:R-:W-:Y:S01]  /*4f80*/  ISETP.GT.AND P0, PT, R3, 0x59, PT ;  /* 0x000000590300780c */ /* 0x000fe20003f04270 */
[----:B------:R-:W-:Y:S01]  /*4f90*/  @P4 IMAD.MOV.U32 R2, RZ, RZ, R6 ;  /* 0x000000ffff024224 */ /* 0x000fe200078e0006 */
[----:B------:R-:W-:Y:S01]  /*4fa0*/  F2FP.BF16.F32.PACK_AB R62, RZ, R62 ;  /* 0x0000003eff3e723e */ /* 0x000fe200000010ff */
[----:B------:R-:W-:Y:S01]  /*4fb0*/  @P4 IMAD.MOV.U32 R3, RZ, RZ, R7 ;  /* 0x000000ffff034224 */ /* 0x000fe200078e0007 */
[----:B------:R-:W-:Y:S02]  /*4fc0*/  F2FP.BF16.F32.PACK_AB R63, RZ, R63 ;  /* 0x0000003fff3f723e */ /* 0x000fe400000010ff */
[----:B------:R-:W-:-:S02]  /*4fd0*/  F2FP.BF16.F32.PACK_AB R64, RZ, R64 ;  /* 0x00000040ff40723e */ /* 0x000fc400000010ff */
[----:B------:R1:W-:Y:S01]  /*4fe0*/  @P4 STG.E.U16 desc[UR36][R2.64+0x90], R62 ;  /* 0x0000903e02004986 */ /* 0x0003e2000c101524 */
[C---:B------:R-:W-:Y:S02]  /*4ff0*/  ISETP.GT.AND P4, PT, R0.reuse, RZ, P2 ;  /* 0x000000ff0000720c */ /* 0x040fe40001784270 */
[----:B------:R-:W-:Y:S02]  /*5000*/  F2FP.BF16.F32.PACK_AB R65, RZ, R65 ;  /* 0x00000041ff41723e */ /* 0x000fe400000010ff */
[----:B------:R-:W-:Y:S02]  /*5010*/  ISETP.GT.AND P2, PT, R0, 0x8, P2 ;  /* 0x000000080000780c */ /* 0x000fe40001744270 */
[----:B------:R-:W-:Y:S02]  /*5020*/  F2FP.BF16.F32.PACK_AB R66, RZ, R66 ;  /* 0x00000042ff42723e */ /* 0x000fe400000010ff */
[----:B------:R-:W-:Y:S02]  /*5030*/  F2FP.BF16.F32.PACK_AB R67, RZ, R67 ;  /* 0x00000043ff43723e */ /* 0x000fe400000010ff */
[----:B------:R-:W-:Y:S01]  /*5040*/  F2FP.BF16.F32.PACK_AB R68, RZ, R68 ;  /* 0x00000044ff44723e */ /* 0x000fe200000010ff */
[----:B-1----:R-:W-:Y:S01]  /*5050*/  @P5 IMAD.MOV.U32 R2, RZ, RZ, R6 ;  /* 0x000000ffff025224 */ /* 0x002fe200078e0006 */
[----:B------:R-:W-:Y:S01]  /*5060*/  F2FP.BF16.F32.PACK_AB R69, RZ, R69 ;  /* 0x00000045ff45723e */ /* 0x000fe200000010ff */
[----:B------:R-:W-:Y:S01]  /*5070*/  @P5 IMAD.MOV.U32 R3, RZ, RZ, R7 ;  /* 0x000000ffff035224 */ /* 0x000fe200078e0007 */
[----:B------:R-:W-:-:S02]  /*5080*/  F2FP.BF16.F32.PACK_AB R70, RZ, R70 ;  /* 0x00000046ff46723e */ /* 0x000fc400000010ff */
[----:B------:R-:W-:Y:S02]  /*5090*/  F2FP.BF16.F32.PACK_AB R71, RZ, R71 ;  /* 0x00000047ff47723e */ /* 0x000fe400000010ff */
[----:B------:R1:W-:Y:S01]  /*50a0*/  @P5 STG.E.U16 desc[UR36][R2.64+0x92], R63 ;  /* 0x0000923f02005986 */ /* 0x0003e2000c101524 */
[C---:B------:R-:W-:Y:S02]  /*50b0*/  ISETP.GT.AND P5, PT, R0.reuse, RZ, P3 ;  /* 0x000000ff0000720c */ /* 0x040fe40001fa4270 */
[----:B------:R-:W-:-:S11]  /*50c0*/  ISETP.GT.AND P3, PT, R0, 0x8, P3 ;  /* 0x000000080000780c */ /* 0x000fd60001f64270 */
[----:B-1----:R-:W-:Y:S02]  /*50d0*/  @P5 IMAD.MOV.U32 R2, RZ, RZ, R4 ;  /* 0x000000ffff025224 */ /* 0x002fe400078e0004 */
[----:B------:R-:W-:-:S05]  /*50e0*/  @P5 IMAD.MOV.U32 R3, RZ, RZ, R5 ;  /* 0x000000ffff035224 */ /* 0x000fca00078e0005 */
[----:B------:R1:W-:Y:S01]  /*50f0*/  @P5 STG.E.U16 desc[UR36][R2.64+0xa0], R64 ;  /* 0x0000a04002005986 */ /* 0x0003e2000c101524 */
[C---:B------:R-:W-:Y:S02]  /*5100*/  ISETP.GT.AND P5, PT, R0.reuse, RZ, P0 ;  /* 0x000000ff0000720c */ /* 0x040fe400007a4270 */
[----:B------:R-:W-:Y:S01]  /*5110*/  ISETP.GT.AND P0, PT, R0, 0x8, P0 ;  /* 0x000000080000780c */ /* 0x000fe20000704270 */
[----:B-1----:R-:W-:Y:S02]  /*5120*/  @P4 IMAD.MOV.U32 R2, RZ, RZ, R4 ;  /* 0x000000ffff024224 */ /* 0x002fe400078e0004 */
[----:B------:R-:W-:-:S05]  /*5130*/  @P4 IMAD.MOV.U32 R3, RZ, RZ, R5 ;  /* 0x000000ffff034224 */ /* 0x000fca00078e0005 */
[----:B------:R1:W-:Y:S01]  /*5140*/  @P4 STG.E.U16 desc[UR36][R2.64+0xa2], R65 ;  /* 0x0000a24102004986 */ /* 0x0003e2000c101524 */
[C---:B------:R-:W-:Y:S02]  /*5150*/  ISETP.GT.AND P4, PT, R0.reuse, RZ, P1 ;  /* 0x000000ff0000720c */ /* 0x040fe40000f84270 */
[----:B------:R-:W-:Y:S01]  /*5160*/  ISETP.GT.AND P1, PT, R0, 0x8, P1 ;  /* 0x000000080000780c */ /* 0x000fe20000f24270 */
[----:B-1----:R-:W-:Y:S02]  /*5170*/  @P3 IMAD.MOV.U32 R2, RZ, RZ, R6 ;  /* 0x000000ffff023224 */ /* 0x002fe400078e0006 */
[----:B------:R-:W-:-:S05]  /*5180*/  @P3 IMAD.MOV.U32 R3, RZ, RZ, R7 ;  /* 0x000000ffff033224 */ /* 0x000fca00078e0007 */
[----:B------:R1:W-:Y:S02]  /*5190*/  @P3 STG.E.U16 desc[UR36][R2.64+0xa0], R66 ;  /* 0x0000a04202003986 */ /* 0x0003e4000c101524 */
[----:B-1----:R-:W-:Y:S02]  /*51a0*/  @P2 IMAD.MOV.U32 R2, RZ, RZ, R6 ;  /* 0x000000ffff022224 */ /* 0x002fe400078e0006 */
[----:B------:R-:W-:-:S05]  /*51b0*/  @P2 IMAD.MOV.U32 R3, RZ, RZ, R7 ;  /* 0x000000ffff032224 */ /* 0x000fca00078e0007 */
[----:B------:R1:W-:Y:S02]  /*51c0*/  @P2 STG.E.U16 desc[UR36][R2.64+0xa2], R67 ;  /* 0x0000a24302002986 */ /* 0x0003e4000c101524 */
[----:B-1----:R-:W-:Y:S02]  /*51d0*/  @P4 IMAD.MOV.U32 R2, RZ, RZ, R4 ;  /* 0x000000ffff024224 */ /* 0x002fe400078e0004 */
[----:B------:R-:W-:-:S05]  /*51e0*/  @P4 IMAD.MOV.U32 R3, RZ, RZ, R5 ;  /* 0x000000ffff034224 */ /* 0x000fca00078e0005 */
[----:B------:R1:W-:Y:S04]  /*51f0*/  @P4 STG.E.U16 desc[UR36][R2.64+0xb0], R68 ;  /* 0x0000b04402004986 */ /* 0x0003e8000c101524 */
[----:B------:R2:W-:Y:S01]  /*5200*/  @P5 STG.E.U16 desc[UR36][R4.64+0xb2], R69 ;  /* 0x0000b24504005986 */ /* 0x0005e2000c101524 */
[----:B-1----:R-:W-:Y:S02]  /*5210*/  @P1 IMAD.MOV.U32 R2, RZ, RZ, R6 ;  /* 0x000000ffff021224 */ /* 0x002fe400078e0006 */
[----:B------:R-:W-:-:S05]  /*5220*/  @P1 IMAD.MOV.U32 R3, RZ, RZ, R7 ;  /* 0x000000ffff031224 */ /* 0x000fca00078e0007 */
[----:B------:R2:W-:Y:S04]  /*5230*/  @P1 STG.E.U16 desc[UR36][R2.64+0xb0], R70 ;  /* 0x0000b04602001986 */ /* 0x0005e8000c101524 */
[----:B------:R2:W-:Y:S02]  /*5240*/  @P0 STG.E.U16 desc[UR36][R6.64+0xb2], R71 ;  /* 0x0000b24706000986 */ /* 0x0005e4000c101524 */
.L_x_127:
[----:B------:R-:W-:Y:S05]  /*5250*/  BSYNC B0 ;  /* 0x0000000000007941 */ /* 0x000fea0003800000 */
.L_x_33:
[----:B0-2---:R-:W2:Y:S01]  /*5260*/  LDL.64 R2, [R1] ;  /* 0x0000000001027983 */ /* 0x005ea20000100a00 */
[----:B------:R-:W-:Y:S01]  /*5270*/  ULDC.64 UR4, c[0x0][0x650] ;  /* 0x0001940000047ab9 */ /* 0x000fe20000000a00 */
[----:B------:R0:W-:Y:S01]  /*5280*/  SYNCS.ARRIVE.TRANS64.A1T0 RZ, [R80+UR47], RZ ;  /* 0x000000ff50ff79a7 */ /* 0x0001e2000810002f */
[----:B------:R-:W-:Y:S01]  /*5290*/  PRMT R0, RZ, 0x7610, R0 ;  /* 0x00007610ff007816 */ /* 0x000fe20000000000 */
[----:B-----5:R-:W-:Y:S02]  /*52a0*/  IMAD.MOV.U32 R19, RZ, RZ, -0x1 ;  /* 0xffffffffff137424 */ /* 0x020fe400078e00ff */
[----:B------:R-:W-:Y:S01]  /*52b0*/  IMAD.MOV.U32 R22, RZ, RZ, -0x1 ;  /* 0xffffffffff167424 */ /* 0x000fe200078e00ff */
[----:B--2---:R-:W-:-:S04]  /*52c0*/  LEA R18, P0, R2, R18, 0x1 ;  /* 0x0000001202127211 */ /* 0x004fc800078008ff */
[----:B------:R-:W-:Y:S01]  /*52d0*/  LEA.HI.X R17, R2, R17, R23, 0x1, P0 ;  /* 0x0000001102117211 */ /* 0x000fe200000f0c17 */
[----:B------:R-:W-:Y:S01]  /*52e0*/  IMAD.MOV.U32 R2, RZ, RZ, -0x1 ;  /* 0xffffffffff027424 */ /* 0x000fe200078e00ff */
[----:B------:R-:W-:-:S04]  /*52f0*/  ISETP.GE.U32.AND P0, PT, R18, UR4, PT ;  /* 0x0000000412007c0c */ /* 0x000fc8000bf06070 */
[----:B------:R-:W-:-:S13]  /*5300*/  ISETP.GE.U32.AND.EX P0, PT, R17, UR5, PT, P0 ;  /* 0x0000000511007c0c */ /* 0x000fda000bf06100 */
[----:B0-----:R-:W-:Y:S05]  /*5310*/  @P0 BRA `(.L_x_128) ;  /* 0x0000000400700947 */ /* 0x001fea0003800000 */
[----:B-1----:R-:W0:Y:S01]  /*5320*/  S2R R10, SR_CTAID.X ;  /* 0x00000000000a7919 */ /* 0x002e220000002500 */
[----:B------:R-:W1:Y:S01]  /*5330*/  LDC.64 R8, c[0x0][0x628] ;  /* 0x00018a00ff087b82 */ /* 0x000e620000000a00 */
[----:B------:R-:W-:Y:S01]  /*5340*/  ULDC UR4, c[0x0][0x150] ;  /* 0x0000540000047ab9 */ /* 0x000fe20000000800 */
[----:B---34-:R-:W-:Y:S01]  /*5350*/  IMAD.MOV.U32 R6, RZ, RZ, R18 ;  /* 0x000000ffff067224 */ /* 0x018fe200078e0012 */
[----:B------:R-:W2:Y:S01]  /*5360*/  S2R R20, SR_CTAID.Y ;  /* 0x0000000000147919 */ /* 0x000ea20000002600 */
[----:B------:R-:W-:-:S04]  /*5370*/  IMAD.MOV.U32 R7, RZ, RZ, R17 ;  /* 0x000000ffff077224 */ /* 0x000fc800078e0011 */
[----:B------:R-:W3:Y:S08]  /*5380*/  LDC R15, c[0x0][0x144] ;  /* 0x00005100ff0f7b82 */ /* 0x000ef00000000800 */
[----:B------:R-:W4:Y:S08]  /*5390*/  LDC R0, c[0x0][0x630] ;  /* 0x00018c00ff007b82 */ /* 0x000f300000000800 */
[----:B------:R-:W2:Y:S01]  /*53a0*/  LDC.64 R12, c[0x0][0x620] ;  /* 0x00018800ff0c7b82 */ /* 0x000ea20000000a00 */
[----:B-1----:R-:W-:-:S04]  /*53b0*/  ISETP.NE.U32.AND P0, PT, R8, RZ, PT ;  /* 0x000000ff0800720c */ /* 0x002fc80003f05070 */
[----:B------:R-:W-:Y:S02]  /*53c0*/  ISETP.NE.AND.EX P0, PT, R9, RZ, PT, P0 ;  /* 0x000000ff0900720c */ /* 0x000fe40003f05300 */
[----:B0-----:R-:W-:-:S05]  /*53d0*/  I2FP.F32.U32 R2, R10 ;  /* 0x0000000a00027245 */ /* 0x001fca0000201000 */
[----:B------:R-:W-:-:S04]  /*53e0*/  FMUL R2, R2, UR4 ;  /* 0x0000000402027c20 */ /* 0x000fc80008400000 */
[----:B------:R0:W1:Y:S02]  /*53f0*/  F2I.U32.TRUNC.NTZ R14, R2 ;  /* 0x00000002000e7305 */ /* 0x000064000020f000 */
[----:B---34-:R-:W-:Y:S05]  /*5400*/  @!P0 BRA `(.L_x_129) ;  /* 0x0000000000288947 */ /* 0x018fea0003800000 */
[----:B------:R-:W3:Y:S02]  /*5410*/  LDC R3, c[0x0][0x634] ;  /* 0x00018d00ff037b82 */ /* 0x000ee40000000800 */
[----:B---3--:R-:W-:-:S05]  /*5420*/  IADD3 R7, P0, R18, R3, RZ ;  /* 0x0000000312077210 */ /* 0x008fca0007f1e0ff */
[----:B------:R-:W-:-:S04]  /*5430*/  IMAD.X R11, RZ, RZ, R17, P0 ;  /* 0x000000ffff0b7224 */ /* 0x000fc800000e0611 */
[----:B0-----:R-:W-:-:S04]  /*5440*/  IMAD.WIDE.U32 R2, R11, R8, RZ ;  /* 0x000000080b027225 */ /* 0x001fc800078e00ff */
[----:B------:R-:W-:-:S04]  /*5450*/  IMAD.WIDE.U32 R4, P0, R7, R9, R2 ;  /* 0x0000000907047225 */ /* 0x000fc80007800002 */
[----:B------:R-:W-:-:S04]  /*5460*/  IMAD.WIDE.U32 R2, R7, R8, RZ ;  /* 0x0000000807027225 */ /* 0x000fc800078e00ff */
[----:B------:R-:W-:Y:S01]  /*5470*/  IMAD.X R7, RZ, RZ, RZ, P0 ;  /* 0x000000ffff077224 */ /* 0x000fe200000e06ff */
[----:B------:R-:W-:Y:S01]  /*5480*/  IADD3 RZ, P0, R3, R4, RZ ;  /* 0x0000000403ff7210 */ /* 0x000fe20007f1e0ff */
[----:B------:R-:W-:-:S04]  /*5490*/  IMAD.MOV.U32 R6, RZ, RZ, R5 ;  /* 0x000000ffff067224 */ /* 0x000fc800078e0005 */
[----:B------:R-:W-:-:S08]  /*54a0*/  IMAD.WIDE.U32.X R6, R11, R9, R6, P0 ;  /* 0x000000090b067225 */ /* 0x000fd000000e0406 */
.L_x_129:
[----:B------:R-:W3:Y:S01]  /*54b0*/  LDC.64 R26, c[0x0][0x640] ;  /* 0x00019000ff1a7b82 */ /* 0x000ee20000000a00 */
[-C--:B------:R-:W-:Y:S01]  /*54c0*/  SHF.R.U64 R11, R6, R0.reuse, R7 ;  /* 0x00000000060b7219 */ /* 0x080fe20000001207 */
[----:B------:R-:W-:Y:S01]  /*54d0*/  IMAD.MOV.U32 R19, RZ, RZ, R17 ;  /* 0x000000ffff137224 */ /* 0x000fe200078e0011 */
[----:B------:R-:W-:Y:S01]  /*54e0*/  SHF.R.U32.HI R0, RZ, R0, R7 ;  /* 0x00000000ff007219 */ /* 0x000fe20000011607 */
[----:B-1----:R-:W-:Y:S01]  /*54f0*/  IMAD.MOV R14, RZ, RZ, -R14 ;  /* 0x000000ffff0e7224 */ /* 0x002fe200078e0a0e */
[----:B------:R-:W-:Y:S01]  /*5500*/  IADD3 R5, P0, RZ, -R11, RZ ;  /* 0x8000000bff057210 */ /* 0x000fe20007f1e0ff */
[----:B------:R-:W-:Y:S01]  /*5510*/  ULDC UR4, c[0x0][0x154] ;  /* 0x0000550000047ab9 */ /* 0x000fe20000000800 */
[----:B------:R-:W-:Y:S01]  /*5520*/  IMAD.MOV.U32 R7, RZ, RZ, 0x1 ;  /* 0x00000001ff077424 */ /* 0x000fe200078e00ff */
[----:B------:R-:W1:Y:S01]  /*5530*/  LDC R4, c[0x0][0x618] ;  /* 0x00018600ff047b82 */ /* 0x000e620000000800 */
[----:B------:R-:W-:Y:S02]  /*5540*/  IMAD R22, R15, R14, R10 ;  /* 0x0000000e0f167224 */ /* 0x000fe400078e020a */
[----:B------:R-:W-:-:S04]  /*5550*/  IMAD.X R3, RZ, RZ, ~R0, P0 ;  /* 0x000000ffff037224 */ /* 0x000fc800000e0e00 */
[-C--:B--2---:R-:W-:Y:S01]  /*5560*/  IMAD R0, R3, R12.reuse, RZ ;  /* 0x0000000c03007224 */ /* 0x084fe200078e02ff */
[----:B------:R-:W2:Y:S01]  /*5570*/  LDC R6, c[0x0][0x608] ;  /* 0x00018200ff067b82 */ /* 0x000ea20000000800 */
[----:B0-----:R-:W-:-:S04]  /*5580*/  IMAD.WIDE.U32 R2, R5, R12, R18 ;  /* 0x0000000c05027225 */ /* 0x001fc800078e0012 */
[----:B------:R-:W-:Y:S01]  /*5590*/  IMAD R5, R5, R13, R0 ;  /* 0x0000000d05057224 */ /* 0x000fe200078e0200 */
[----:B------:R-:W-:Y:S02]  /*55a0*/  I2FP.F32.U32 R0, R20 ;  /* 0x0000001400007245 */ /* 0x000fe40000201000 */
[----:B------:R-:W0:Y:S01]  /*55b0*/  LDC R24, c[0x0][0x658] ;  /* 0x00019600ff187b82 */ /* 0x000e220000000800 */
[----:B------:R-:W-:Y:S01]  /*55c0*/  IMAD.IADD R3, R3, 0x1, R5 ;  /* 0x0000000103037824 */ /* 0x000fe200078e0205 */
[----:B---3--:R-:W-:Y:S01]  /*55d0*/  ISETP.NE.U32.AND P0, PT, R26, RZ, PT ;  /* 0x000000ff1a00720c */ /* 0x008fe20003f05070 */
[----:B------:R-:W-:Y:S01]  /*55e0*/  FMUL R0, R0, UR4 ;  /* 0x0000000400007c20 */ /* 0x000fe20008400000 */
[----:B------:R-:W-:Y:S02]  /*55f0*/  IMAD.MOV.U32 R5, RZ, RZ, -0x1 ;  /* 0xffffffffff057424 */ /* 0x000fe400078e00ff */
[----:B------:R-:W-:Y:S01]  /*5600*/  ISETP.NE.AND.EX P0, PT, R27, RZ, PT, P0 ;  /* 0x000000ff1b00720c */ /* 0x000fe20003f05300 */
[----:B------:R3:W4:Y:S01]  /*5610*/  F2I.U32.TRUNC.NTZ R12, R0 ;  /* 0x00000000000c7305 */ /* 0x000722000020f000 */
[----:B------:R-:W3:Y:S01]  /*5620*/  LDC R15, c[0x0][0x148] ;  /* 0x00005200ff0f7b82 */ /* 0x000ee20000000800 */
[----:B-1----:R-:W-:-:S02]  /*5630*/  SHF.R.U64 R10, R2, R4, R3 ;  /* 0x00000004020a7219 */ /* 0x002fc40000001203 */
[----:B------:R-:W-:-:S05]  /*5640*/  SHF.R.U32.HI R3, RZ, R4, R3 ;  /* 0x00000004ff037219 */ /* 0x000fca0000011603 */
[----:B------:R-:W1:Y:S01]  /*5650*/  LDC R14, c[0x0][0x600] ;  /* 0x00018000ff0e7b82 */ /* 0x000e620000000800 */
[-CC-:B--2---:R-:W-:Y:S02]  /*5660*/  SHF.R.U64 R8, R10, R6.reuse, R3.reuse ;  /* 0x000000060a087219 */ /* 0x184fe40000001203 */
[----:B------:R-:W-:-:S05]  /*5670*/  SHF.R.U32.HI R3, RZ, R6, R3 ;  /* 0x00000006ff037219 */ /* 0x000fca0000011603 */
[----:B------:R-:W2:Y:S01]  /*5680*/  LDC R21, c[0x0][0x648] ;  /* 0x00019200ff157b82 */ /* 0x000ea20000000800 */
[-CC-:B0-----:R-:W-:Y:S02]  /*5690*/  SHF.R.U64 R13, R8, R24.reuse, R3.reuse ;  /* 0x00000018080d7219 */ /* 0x181fe40000001203 */
[-C--:B------:R-:W-:Y:S02]  /*56a0*/  SHF.L.U32 R5, R5, R24.reuse, RZ ;  /* 0x0000001805057219 */ /* 0x080fe400000006ff */
[-C--:B------:R-:W-:Y:S01]  /*56b0*/  SHF.R.U32.HI R3, RZ, R24.reuse, R3 ;  /* 0x00000018ff037219 */ /* 0x080fe20000011603 */
[----:B------:R-:W-:Y:S01]  /*56c0*/  IMAD.MOV.U32 R2, RZ, RZ, R13 ;  /* 0x000000ffff027224 */ /* 0x000fe200078e000d */
[----:B------:R-:W-:Y:S01]  /*56d0*/  SHF.L.U32 R24, R7, R24, RZ ;  /* 0x0000001807187219 */ /* 0x000fe200000006ff */
[----:B------:R-:W0:Y:S01]  /*56e0*/  LDC R25, c[0x0][0x638] ;  /* 0x00018e00ff197b82 */ /* 0x000e220000000800 */
[----:B------:R-:W-:-:S07]  /*56f0*/  LOP3.LUT R19, RZ, R5, RZ, 0x33, !PT ;  /* 0x00000005ff137212 */ /* 0x000fce00078e33ff */
[----:B------:R-:W0:Y:S01]  /*5700*/  LDC R28, c[0x0][0x610] ;  /* 0x00018400ff1c7b82 */ /* 0x000e220000000800 */
[----:B----4-:R-:W-:Y:S05]  /*5710*/  @!P0 BRA `(.L_x_130) ;  /* 0x0000000000288947 */ /* 0x010fea0003800000 */
[----:B---3--:R-:W3:Y:S02]  /*5720*/  LDC R0, c[0x0][0x64c] ;  /* 0x00019300ff007b82 */ /* 0x008ee40000000800 */
[----:B---3--:R-:W-:-:S05]  /*5730*/  IADD3 R7, P0, R13, R0, RZ ;  /* 0x000000000d077210 */ /* 0x008fca0007f1e0ff */
        /* <DEDUP_REMOVED lines=8> */
.L_x_130:
[----:B------:R-:W4:Y:S01]  /*57c0*/  LDC R4, c[0x0][0x65c] ;  /* 0x00019700ff047b82 */ /* 0x000f220000000800 */
[----:B--23--:R-:W-:Y:S01]  /*57d0*/  SHF.R.U64 R0, R2, R21, R3 ;  /* 0x0000001502007219 */ /* 0x00cfe20000001203 */
[----:B-1----:R-:W-:Y:S01]  /*57e0*/  VIADD R3, R14, 0xffffffff ;  /* 0xffffffff0e037836 */ /* 0x002fe20000000000 */
[----:B------:R-:W-:Y:S01]  /*57f0*/  LOP3.LUT R19, R8, R19, RZ, 0xc0, !PT ;  /* 0x0000001308137212 */ /* 0x000fe200078ec0ff */
[----:B------:R-:W-:Y:S02]  /*5800*/  IMAD.MOV R12, RZ, RZ, -R12 ;  /* 0x000000ffff0c7224 */ /* 0x000fe400078e0a0c */
[----:B------:R-:W-:Y:S01]  /*5810*/  IMAD.MOV R2, RZ, RZ, -R0 ;  /* 0x000000ffff027224 */ /* 0x000fe200078e0a00 */
[----:B------:R-:W-:Y:S01]  /*5820*/  LOP3.LUT R3, R10, R3, RZ, 0xc0, !PT ;  /* 0x000000030a037212 */ /* 0x000fe200078ec0ff */
[----:B------:R-:W-:Y:S02]  /*5830*/  IMAD R19, R24, R0, R19 ;  /* 0x0000000018137224 */ /* 0x000fe400078e0213 */
[----:B0-----:R-:W-:-:S04]  /*5840*/  IMAD R0, R2, R25, R13 ;  /* 0x0000001902007224 */ /* 0x001fc800078e020d */
[----:B------:R-:W-:Y:S01]  /*5850*/  IMAD R2, R0, R14, R3 ;  /* 0x0000000e00027224 */ /* 0x000fe200078e0203 */
[----:B----4-:R-:W-:Y:S01]  /*5860*/  ISETP.NE.AND P0, PT, R4, 0x1, PT ;  /* 0x000000010400780c */ /* 0x010fe20003f05270 */
[----:B------:R-:W-:-:S05]  /*5870*/  IMAD.MOV.U32 R4, RZ, RZ, 0x1 ;  /* 0x00000001ff047424 */ /* 0x000fca00078e00ff */
[----:B------:R-:W-:-:S07]  /*5880*/  PRMT R0, R4, 0x7610, R0 ;  /* 0x0000761004007816 */ /* 0x000fce0000000000 */
[----:B------:R-:W-:-:S04]  /*5890*/  @P0 IMAD R22, R15, R12, R20 ;  /* 0x0000000c0f160224 */ /* 0x000fc800078e0214 */
[----:B------:R-:W-:-:S05]  /*58a0*/  IMAD R19, R19, R28, R22 ;  /* 0x0000001c13137224 */ /* 0x000fca00078e0216 */
[----:B------:R-:W-:Y:S02]  /*58b0*/  SEL R22, R2, R19, !P0 ;  /* 0x0000001302167207 */ /* 0x000fe40004000000 */
[----:B------:R-:W-:Y:S01]  /*58c0*/  SEL R19, R19, R2, !P0 ;  /* 0x0000000213137207 */ /* 0x000fe20004000000 */
[----:B------:R-:W-:-:S07]  /*58d0*/  IMAD.MOV.U32 R2, RZ, RZ, R11 ;  /* 0x000000ffff027224 */ /* 0x000fce00078e000b */
.L_x_128:
[----:B------:R-:W-:Y:S02]  /*58e0*/  LOP3.LUT P0, RZ, R0, 0xff, RZ, 0xc0, !PT ;  /* 0x000000ff00ff7812 */ /* 0x000fe4000780c0ff */
[----:B------:R-:W-:-:S11]  /*58f0*/  LOP3.LUT R83, R83, 0x1, RZ, 0x3c, !PT ;  /* 0x0000000153537812 */ /* 0x000fd600078e3cff */
[----:B------:R-:W-:Y:S05]  /*5900*/  @P0 BRA `(.L_x_131) ;  /* 0xffffffbc00840947 */ /* 0x000fea000383ffff */
[----:B------:R-:W-:Y:S05]  /*5910*/  EXIT ;  /* 0x000000000000794d */ /* 0x000fea0003800000 */
.L_x_14:
[----:B------:R-:W-:-:S08]  /*5920*/  ISETP.NE.AND P0, PT, R0, RZ, PT ;  /* 0x000000ff0000720c */ /* 0x000fd00003f05270 */
[----:B0-----:R-:W0:-:S00]  /*5930*/  USETMAXREG.DEALLOC.CTAPOOL 0x28 ;  /* 0x00000028000079c8 */ /* 0x001e0000080e0500 */
[----:B------:R-:W-:Y:S05]  /*5940*/  @P0 EXIT ;  /* 0x000000000000094d */ /* 0x000fea0003800000 */
[----:B0-----:R-:W-:Y:S01]  /*5950*/  LOP3.LUT P0, RZ, R8, 0xff, RZ, 0xc0, !PT ;  /* 0x000000ff08ff7812 */ /* 0x001fe2000780c0ff */
[----:B------:R-:W-:Y:S02]  /*5960*/  IMAD.MOV.U32 R0, RZ, RZ, 0x1 ;  /* 0x00000001ff007424 */ /* 0x000fe400078e00ff */
[----:B------:R-:W-:-:S10]  /*5970*/  IMAD.MOV.U32 R7, RZ, RZ, RZ ;  /* 0x000000ffff077224 */ /* 0x000fd400078e00ff */
[----:B------:R-:W-:Y:S05]  /*5980*/  @!P0 BRA `(.L_x_132) ;  /* 0x0000000c001c8947 */ /* 0x000fea0003800000 */
[----:B------:R-:W-:Y:S01]  /*5990*/  LOP3.LUT P0, RZ, R4, 0x1f, RZ, 0xc0, !PT ;  /* 0x0000001f04ff7812 */ /* 0x000fe2000780c0ff */
[----:B------:R-:W-:Y:S01]  /*59a0*/  ULDC UR5, c[0x0][0x658] ;  /* 0x0001960000057ab9 */ /* 0x000fe20000000800 */
[----:B------:R-:W-:Y:S01]  /*59b0*/  UMOV UR6, 0xffffffff ;  /* 0xffffffff00067882 */ /* 0x000fe20000000000 */
[----:B------:R-:W-:Y:S01]  /*59c0*/  BSSY B0, `(.L_x_132) ;  /* 0x00000c3000007945 */ /* 0x000fe20003800000 */
[----:B------:R-:W-:Y:S01]  /*59d0*/  USHF.L.U32 UR6, UR6, UR5, URZ ;  /* 0x0000000506067299 */ /* 0x000fe2000800063f */
[C---:B------:R-:W-:Y:S01]  /*59e0*/  ISETP.NE.AND P2, PT, R3.reuse, RZ, PT ;  /* 0x000000ff0300720c */ /* 0x040fe20003f45270 */
[----:B------:R-:W-:Y:S01]  /*59f0*/  IMAD.MOV.U32 R8, RZ, RZ, 0x1 ;  /* 0x00000001ff087424 */ /* 0x000fe200078e00ff */
[----:B------:R-:W-:Y:S01]  /*5a00*/  ISETP.NE.OR P0, PT, R3, RZ, !P0 ;  /* 0x000000ff0300720c */ /* 0x000fe20004705670 */
[----:B------:R-:W-:Y:S01]  /*5a10*/  IMAD.MOV.U32 R0, RZ, RZ, 0x1 ;  /* 0x00000001ff007424 */ /* 0x000fe200078e00ff */
[----:B------:R-:W-:Y:S01]  /*5a20*/  LOP3.LUT R6, R16, 0x2, RZ, 0xfc, !PT ;  /* 0x0000000210067812 */ /* 0x000fe200078efcff */
[----:B------:R-:W-:Y:S01]  /*5a30*/  IMAD.MOV.U32 R7, RZ, RZ, RZ ;  /* 0x000000ffff077224 */ /* 0x000fe200078e00ff */
[----:B------:R-:W-:Y:S01]  /*5a40*/  ULDC UR4, c[0x0][0x600] ;  /* 0x0001800000047ab9 */ /* 0x000fe20000000800 */
[----:B------:R-:W-:Y:S01]  /*5a50*/  UMOV UR7, 0x1 ;  /* 0x0000000100077882 */ /* 0x000fe20000000000 */
[----:B------:R-:W-:-:S02]  /*5a60*/  UIADD3 UR19, UR40, 0x1, URZ ;  /* 0x0000000128137890 */ /* 0x000fc4000fffe03f */
[----:B------:R-:W-:Y:S02]  /*5a70*/  UIADD3 UR15, UR4, -0x1, URZ ;  /* 0xffffffff040f7890 */ /* 0x000fe4000fffe03f */
[----:B------:R-:W-:Y:S02]  /*5a80*/  USHF.L.U32 UR17, UR7, UR5, URZ ;  /* 0x0000000507117299 */ /* 0x000fe4000800063f */
[----:B------:R-:W-:Y:S01]  /*5a90*/  ULOP3.LUT UR16, URZ, UR6, URZ, 0x33, !UPT ;  /* 0x000000063f107292 */ /* 0x000fe2000f8e333f */
[----:B------:R-:W-:-:S11]  /*5aa0*/  ULDC.64 UR20, c[0x0][0x198] ;  /* 0x0000660000147ab9 */ /* 0x000fd60000000a00 */
.L_x_144:
[----:B------:R-:W-:-:S03]  /*5ab0*/  UMOV UR4, 0xffffffff ;  /* 0xffffffff00047882 */ /* 0x000fc60000000000 */
[----:B------:R-:W-:Y:S05]  /*5ac0*/  BRA.DIV UR4, `(.L_x_133) ;  /* 0x0000001a04687947 */ /* 0x000fea000b800000 */
[----:B------:R-:W-:-:S13]  /*5ad0*/  ELECT P6, URZ, PT ;  /* 0x00000000003f782f */ /* 0x000fda00038c0000 */
.L_x_175:
[----:B------:R-:W0:Y:S01]  /*5ae0*/  LDC R3, c[0x0][0x28c] ;  /* 0x0000a300ff037b82 */ /* 0x000e220000000800 */
[----:B------:R-:W-:Y:S01]  /*5af0*/  BSSY B1, `(.L_x_134) ;  /* 0x0000037000017945 */ /* 0x000fe20003800000 */
[----:B0-----:R-:W-:-:S13]  /*5b00*/  ISETP.LT.OR P6, PT, R3, 0x1, !P6 ;  /* 0x000000010300780c */ /* 0x001fda00077c1670 */
[----:B------:R-:W-:Y:S05]  /*5b10*/  @P6 BRA `(.L_x_135) ;  /* 0x0000000000d06947 */ /* 0x000fea0003800000 */
[----:B------:R-:W-:Y:S02]  /*5b20*/  IMAD R22, R22, 0x60, RZ ;  /* 0x0000006016167824 */ /* 0x000fe400078e02ff */
[----:B------:R-:W-:Y:S02]  /*5b30*/  IMAD.SHL.U32 R19, R19, 0x40, RZ ;  /* 0x0000004013137824 */ /* 0x000fe400078e00ff */
[----:B------:R-:W-:Y:S02]  /*5b40*/  IMAD.MOV.U32 R12, RZ, RZ, RZ ;  /* 0x000000ffff0c7224 */ /* 0x000fe400078e00ff */
[----:B------:R-:W-:Y:S02]  /*5b50*/  IMAD.U32 R13, RZ, RZ, UR19 ;  /* 0x00000013ff0d7e24 */ /* 0x000fe4000f8e00ff */
[----:B------:R-:W-:Y:S02]  /*5b60*/  IMAD.MOV.U32 R3, RZ, RZ, R0 ;  /* 0x000000ffff037224 */ /* 0x000fe400078e0000 */
[----:B------:R-:W-:-:S07]  /*5b70*/  IMAD.MOV.U32 R4, RZ, RZ, R7 ;  /* 0x000000ffff047224 */ /* 0x000fce00078e0007 */
.L_x_139:
[----:B------:R-:W0:Y:S01]  /*5b80*/  S2R R10, SR_CgaCtaId ;  /* 0x00000000000a7919 */ /* 0x000e220000008800 */
[----:B------:R-:W-:Y:S01]  /*5b90*/  MOV R5, 0x400 ;  /* 0x0000040000057802 */ /* 0x000fe20000000f00 */
[----:B------:R-:W1:Y:S03]  /*5ba0*/  @!P2 LDC R9, c[0x0][0x500] ;  /* 0x00014000ff09ab82 */ /* 0x000e660000000800 */
[----:B0-----:R-:W-:Y:S02]  /*5bb0*/  LEA R11, R10, R5, 0x18 ;  /* 0x000000050a0b7211 */ /* 0x001fe400078ec0ff */
[----:B------:R-:W-:-:S03]  /*5bc0*/  SHF.L.U32 R5, R3, 0x1f, RZ ;  /* 0x0000001f03057819 */ /* 0x000fc600000006ff */
[----:B------:R-:W-:-:S04]  /*5bd0*/  IMAD R10, R4, 0x8, R11 ;  /* 0x00000008040a7824 */ /* 0x000fc800078e020b */
[----:B------:R-:W0:Y:S02]  /*5be0*/  SYNCS.PHASECHK.TRANS64.TRYWAIT P1, [R10+URZ+0xb0], R5 ;  /* 0x0000b0050a0075a7 */ /* 0x000e24000802017f */
[----:B01----:R-:W-:Y:S05]  /*5bf0*/  @!P1 BRA `(.L_x_136) ;  /* 0x00000018003c9947 */ /* 0x003fea0003800000 */
.L_x_176:
[----:B0-----:R-:W-:Y:S01]  /*5c00*/  PRMT R5, R6, 0x9910, RZ ;  /* 0x0000991006057816 */ /* 0x001fe200000000ff */
[----:B------:R0:W-:Y:S03]  /*5c10*/  @!P2 SYNCS.ARRIVE.TRANS64 RZ, [R10+URZ], R9 ;  /* 0x000000090affa9a7 */ /* 0x0001e6000800003f */
[----:B------:R-:W-:-:S13]  /*5c20*/  ISETP.NE.AND P1, PT, R5, 0x2, PT ;  /* 0x000000020500780c */ /* 0x000fda0003f25270 */
[----:B0-----:R-:W-:Y:S05]  /*5c30*/  @P1 BRA `(.L_x_137) ;  /* 0x0000000000041947 */ /* 0x001fea0003800000 */
[----:B------:R-:W-:Y:S01]  /*5c40*/  BPT.TRAP 0x1 ;  /* 0x000000040000795c */ /* 0x000fe20000300000 */
.L_x_137:
[----:B------:R-:W-:Y:S05]  /*5c50*/  @P0 BRA `(.L_x_138) ;  /* 0x0000000000040947 */ /* 0x000fea0003800000 */
[----:B------:R-:W-:Y:S01]  /*5c60*/  BPT.TRAP 0x1 ;  /* 0x000000040000795c */ /* 0x000fe20000300000 */
.L_x_138:
[--C-:B------:R-:W-:Y:S01]  /*5c70*/  IMAD R5, R4, 0x1000, R11.reuse ;  /* 0x0000100004057824 */ /* 0x100fe200078e020b */
[----:B------:R-:W-:Y:S01]  /*5c80*/  R2UR UR9, R10 ;  /* 0x000000000a0972ca */ /* 0x000fe200000e0000 */
[C---:B------:R-:W-:Y:S01]  /*5c90*/  IMAD R11, R4.reuse, 0x1800, R11 ;  /* 0x00001800040b7824 */ /* 0x040fe200078e020b */
[----:B------:R-:W-:Y:S01]  /*5ca0*/  UIADD3 UR4, UP0, UR20, 0xf0, URZ ;  /* 0x000000f014047890 */ /* 0x000fe2000ff1e03f */
[----:B------:R-:W-:Y:S01]  /*5cb0*/  VIADD R13, R13, 0xffffffff ;  /* 0xffffffff0d0d7836 */ /* 0x000fe20000000000 */
[----:B------:R-:W-:Y:S01]  /*5cc0*/  R2UR UR5, R5 ;  /* 0x00000000050572ca */ /* 0x000fe200000e0000 */
[----:B------:R-:W-:Y:S01]  /*5cd0*/  UIADD3 UR22, UP1, UR20, 0x1f0, URZ ;  /* 0x000001f014167890 */ /* 0x000fe2000ff3e03f */
[----:B------:R-:W-:Y:S01]  /*5ce0*/  R2UR UR8, R11 ;  /* 0x000000000b0872ca */ /* 0x000fe200000e0000 */
[----:B------:R-:W-:Y:S01]  /*5cf0*/  VIADD R4, R4, 0x1 ;  /* 0x0000000104047836 */ /* 0x000fe20000000000 */
[----:B------:R-:W-:Y:S01]  /*5d00*/  R2UR UR11, R19 ;  /* 0x00000000130b72ca */ /* 0x000fe200000e0000 */
[----:B------:R-:W-:Y:S01]  /*5d10*/  UIADD3.X UR23, URZ, UR21, URZ, UP1, !UPT ;  /* 0x000000153f177290 */ /* 0x000fe20008ffe43f */
[----:B------:R-:W-:Y:S01]  /*5d20*/  R2UR UR10, R12 ;  /* 0x000000000c0a72ca */ /* 0x000fe200000e0000 */
[----:B------:R-:W-:Y:S01]  /*5d30*/  UMOV UR6, 0x0 ;  /* 0x0000000000067882 */ /* 0x000fe20000000000 */
[----:B------:R-:W-:Y:S01]  /*5d40*/  R2UR UR12, R2 ;  /* 0x00000000020c72ca */ /* 0x000fe200000e0000 */
[----:B------:R-:W-:Y:S01]  /*5d50*/  UMOV UR7, 0x10000000 ;  /* 0x1000000000077882 */ /* 0x000fe20000000000 */
[----:B------:R-:W-:Y:S01]  /*5d60*/  R2UR UR18, R22 ;  /* 0x00000000161272ca */ /* 0x000fe200000e0000 */
[----:B------:R-:W-:Y:S01]  /*5d70*/  VIADD R12, R12, 0x20 ;  /* 0x000000200c0c7836 */ /* 0x000fe20000000000 */
[----:B------:R-:W-:Y:S01]  /*5d80*/  ISETP.GT.AND P3, PT, R13, 0x1, PT ;  /* 0x000000010d00780c */ /* 0x000fe20003f64270 */
[----:B------:R-:W-:Y:S01]  /*5d90*/  UIADD3 UR13, UR5, 0x280, URZ ;  /* 0x00000280050d7890 */ /* 0x000fe2000fffe03f */
[----:B------:R-:W-:Y:S01]  /*5da0*/  ISETP.NE.AND P1, PT, R4, 0x16, PT ;  /* 0x000000160400780c */ /* 0x000fe20003f25270 */
[----:B------:R-:W-:-:S02]  /*5db0*/  UIADD3.X UR5, URZ, UR21, URZ, UP0, !UPT ;  /* 0x000000153f057290 */ /* 0x000fc400087fe43f */
[----:B------:R-:W-:Y:S01]  /*5dc0*/  UIADD3 UR14, UR8, 0x16280, URZ ;  /* 0x00016280080e7890 */ /* 0x000fe2000fffe03f */
[----:B------:R-:W-:Y:S02]  /*5dd0*/  SEL R10, RZ, 0x1, P1 ;  /* 0x00000001ff0a7807 */ /* 0x000fe40000800000 */
[----:B------:R-:W-:Y:S01]  /*5de0*/  UMOV UR8, UR13 ;  /* 0x0000000d00087c82 */ /* 0x000fe20008000000 */
[----:B------:R-:W-:Y:S02]  /*5df0*/  SEL R4, R4, RZ, P1 ;  /* 0x000000ff04047207 */ /* 0x000fe40000800000 */
[----:B------:R-:W-:Y:S01]  /*5e00*/  LOP3.LUT R3, R3, R10, RZ, 0x3c, !PT ;  /* 0x0000000a03037212 */ /* 0x000fe200078e3cff */
[----:B------:R0:W-:Y:S02]  /*5e10*/  UTMALDG.3D [UR8], [UR4], desc[UR6] ;  /* 0x00000608040075b4 */ /* 0x0001e40008011000 */
[----:B0-----:R-:W-:Y:S01]  /*5e20*/  UMOV UR8, UR14 ;  /* 0x0000000e00087c82 */ /* 0x001fe20008000000 */
[----:B------:R-:W-:-:S02]  /*5e30*/  UMOV UR11, UR18 ;  /* 0x00000012000b7c82 */ /* 0x000fc40008000000 */
[----:B------:R0:W-:Y:S02]  /*5e40*/  UTMALDG.3D [UR8], [UR22], desc[UR6] ;  /* 0x00000608160075b4 */ /* 0x0001e40008011000 */
[----:B0-----:R-:W-:Y:S05]  /*5e50*/  @P3 BRA `(.L_x_139) ;  /* 0xfffffffc00483947 */ /* 0x001fea000383ffff */
.L_x_135:
[----:B------:R-:W-:Y:S05]  /*5e60*/  BSYNC B1 ;  /* 0x0000000000017941 */ /* 0x000fea0003800000 */
.L_x_134:
[----:B------:R-:W2:Y:S01]  /*5e70*/  LDL.64 R10, [R1] ;  /* 0x00000000010a7983 */ /* 0x000ea20000100a00 */
[----:B------:R-:W-:Y:S01]  /*5e80*/  LOP3.LUT P4, RZ, R8, 0xff, RZ, 0xc0, !PT ;  /* 0x000000ff08ff7812 */ /* 0x000fe2000788c0ff */
[----:B------:R-:W-:Y:S01]  /*5e90*/  VIADD R4, R7, UR40 ;  /* 0x0000002807047c36 */ /* 0x000fe20008000000 */
[----:B------:R-:W-:Y:S01]  /*5ea0*/  ULDC.64 UR4, c[0x0][0x650] ;  /* 0x0001940000047ab9 */ /* 0x000fe20000000a00 */
[----:B------:R-:W-:Y:S01]  /*5eb0*/  IMAD.U32 R7, RZ, RZ, UR40 ;  /* 0x00000028ff077e24 */ /* 0x000fe2000f8e00ff */
[----:B------:R-:W-:Y:S01]  /*5ec0*/  UISETP.GE.U32.AND UP0, UPT, UR40, 0x16, UPT ;  /* 0x000000162800788c */ /* 0x000fe2000bf06070 */
[----:B------:R-:W-:Y:S01]  /*5ed0*/  BSSY B1, `(.L_x_140) ;  /* 0x000006f000017945 */ /* 0x000fe20003800000 */
[----:B------:R-:W-:Y:S01]  /*5ee0*/  ISETP.GT.U32.AND P1, PT, R4, 0x15, PT ;  /* 0x000000150400780c */ /* 0x000fe20003f24070 */
[----:B------:R-:W-:Y:S01]  /*5ef0*/  IMAD.MOV.U32 R19, RZ, RZ, -0x1 ;  /* 0xffffffffff137424 */ /* 0x000fe200078e00ff */
[----:B------:R-:W-:Y:S01]  /*5f00*/  PRMT R8, RZ, 0x7610, R8 ;  /* 0x00007610ff087816 */ /* 0x000fe20000000008 */
[----:B------:R-:W-:Y:S01]  /*5f10*/  IMAD.MOV.U32 R22, RZ, RZ, -0x1 ;  /* 0xffffffffff167424 */ /* 0x000fe200078e00ff */
[----:B------:R-:W-:-:S02]  /*5f20*/  ISETP.LT.U32.AND P1, PT, R7, 0x16, P1 ;  /* 0x000000160700780c */ /* 0x000fc40000f21070 */
[----:B------:R-:W-:Y:S01]  /*5f30*/  PLOP3.LUT P3, PT, PT, PT, UP0, 0x80, 0x0 ;  /* 0x000000000000781c */ /* 0x000fe20003f6f008 */
[----:B------:R-:W0:Y:S01]  /*5f40*/  @P4 S2R R3, SR_CgaCtaId ;  /* 0x0000000000034919 */ /* 0x000e220000008800 */
[----:B------:R-:W-:-:S04]  /*5f50*/  @P4 MOV R2, 0x400 ;  /* 0x0000040000024802 */ /* 0x000fc80000000f00 */
[----:B0-----:R-:W-:Y:S01]  /*5f60*/  @P4 LEA R5, R3, R2, 0x18 ;  /* 0x0000000203054211 */ /* 0x001fe200078ec0ff */
[----:B------:R-:W-:-:S03]  /*5f70*/  IMAD.WIDE.U32 R2, R4, -0x45d1745d, RZ ;  /* 0xba2e8ba304027825 */ /* 0x000fc600078e00ff */
[----:B------:R0:W-:Y:S01]  /*5f80*/  @P4 SYNCS.ARRIVE.TRANS64.A1T0 RZ, [R5+URZ+0x198], RZ ;  /* 0x000198ff05ff49a7 */ /* 0x0001e2000810003f */
[----:B------:R-:W-:Y:S01]  /*5f90*/  IMAD.MOV.U32 R2, RZ, RZ, -0x1 ;  /* 0xffffffffff027424 */ /* 0x000fe200078e00ff */
[----:B0-----:R-:W-:Y:S02]  /*5fa0*/  SHF.R.U32.HI R5, RZ, 0x4, R3 ;  /* 0x00000004ff057819 */ /* 0x001fe40000011603 */
[----:B------:R-:W-:-:S03]  /*5fb0*/  SEL R3, RZ, 0x1, !P1 ;  /* 0x00000001ff037807 */ /* 0x000fc60004800000 */
[----:B------:R-:W-:Y:S01]  /*5fc0*/  IMAD R7, R5, -0x16, R4 ;  /* 0xffffffea05077824 */ /* 0x000fe200078e0204 */
[----:B------:R-:W-:Y:S02]  /*5fd0*/  LOP3.LUT R0, R0, R3, RZ, 0x3c, !PT ;  /* 0x0000000300007212 */ /* 0x000fe400078e3cff */
[----:B------:R-:W-:Y:S02]  /*5fe0*/  PRMT R3, RZ, 0x7610, R3 ;  /* 0x00007610ff037816 */ /* 0x000fe40000000003 */
[----:B------:R-:W-:Y:S02]  /*5ff0*/  @P3 LOP3.LUT R0, R0, 0x1, R5, 0x78, !PT ;  /* 0x0000000100003812 */ /* 0x000fe400078e7805 */
[----:B--2---:R-:W-:-:S04]  /*6000*/  IADD3 R18, P4, R18, R10, RZ ;  /* 0x0000000a12127210 */ /* 0x004fc80007f9e0ff */
[----:B------:R-:W-:Y:S01]  /*6010*/  ISETP.GE.U32.AND P1, PT, R18, UR4, PT ;  /* 0x0000000412007c0c */ /* 0x000fe2000bf26070 */
[----:B------:R-:W-:-:S05]  /*6020*/  IMAD.X R17, R17, 0x1, R23, P4 ;  /* 0x0000000111117824 */ /* 0x000fca00020e0617 */
[----:B------:R-:W-:-:S13]  /*6030*/  ISETP.GE.U32.AND.EX P1, PT, R17, UR5, PT, P1 ;  /* 0x0000000511007c0c */ /* 0x000fda000bf26110 */
[----:B------:R-:W-:Y:S05]  /*6040*/  @P1 BRA `(.L_x_141) ;  /* 0x00000004005c1947 */ /* 0x000fea0003800000 */
[----:B------:R-:W0:Y:S01]  /*6050*/  S2R R11, SR_CTAID.X ;  /* 0x00000000000b7919 */ /* 0x000e220000002500 */
[----:B------:R-:W-:Y:S01]  /*6060*/  ULDC.64 UR4, c[0x0][0x628] ;  /* 0x00018a0000047ab9 */ /* 0x000fe20000000a00 */
[----:B------:R-:W1:Y:S01]  /*6070*/  LDC R12, c[0x0][0x144] ;  /* 0x00005100ff0c7b82 */ /* 0x000e620000000800 */
[----:B------:R-:W-:Y:S01]  /*6080*/  ISETP.NE.U32.AND P1, PT, RZ, UR4, PT ;  /* 0x00000004ff007c0c */ /* 0x000fe2000bf25070 */
[----:B------:R-:W2:Y:S01]  /*6090*/  S2R R9, SR_CTAID.Y ;  /* 0x0000000000097919 */ /* 0x000ea20000002600 */
[----:B------:R-:W-:Y:S01]  /*60a0*/  ULDC UR6, c[0x0][0x150] ;  /* 0x0000540000067ab9 */ /* 0x000fe20000000800 */
[----:B------:R-:W-:Y:S01]  /*60b0*/  ULDC UR7, c[0x0][0x630] ;  /* 0x00018c0000077ab9 */ /* 0x000fe20000000800 */
[----:B------:R-:W-:Y:S01]  /*60c0*/  ISETP.NE.AND.EX P1, PT, RZ, UR5, PT, P1 ;  /* 0x00000005ff007c0c */ /* 0x000fe2000bf25310 */
[----:B------:R-:W-:Y:S01]  /*60d0*/  IMAD.MOV.U32 R2, RZ, RZ, R18 ;  /* 0x000000ffff027224 */ /* 0x000fe200078e0012 */
[----:B0-----:R-:W-:-:S05]  /*60e0*/  I2FP.F32.U32 R3, R11 ;  /* 0x0000000b00037245 */ /* 0x001fca0000201000 */
[----:B------:R-:W-:Y:S01]  /*60f0*/  FMUL R14, R3, UR6 ;  /* 0x00000006030e7c20 */ /* 0x000fe20008400000 */
[----:B------:R-:W-:-:S05]  /*6100*/  IMAD.MOV.U32 R3, RZ, RZ, R17 ;  /* 0x000000ffff037224 */ /* 0x000fca00078e0011 */
[----:B--2---:R-:W-:Y:S05]  /*6110*/  @!P1 BRA `(.L_x_142) ;  /* 0x0000000000289947 */ /* 0x004fea0003800000 */
[----:B------:R-:W-:Y:S02]  /*6120*/  ULDC UR6, c[0x0][0x634] ;  /* 0x00018d0000067ab9 */ /* 0x000fe40000000800 */
[----:B------:R-:W-:-:S05]  /*6130*/  IADD3 R3, P1, R18, UR6, RZ ;  /* 0x0000000612037c10 */ /* 0x000fca000ff3e0ff */
[----:B------:R-:W-:-:S04]  /*6140*/  IMAD.X R13, RZ, RZ, R17, P1 ;  /* 0x000000ffff0d7224 */ /* 0x000fc800008e0611 */
[----:B------:R-:W-:-:S04]  /*6150*/  IMAD.WIDE.U32 R4, R13, UR4, RZ ;  /* 0x000000040d047c25 */ /* 0x000fc8000f8e00ff */
[----:B------:R-:W-:-:S04]  /*6160*/  IMAD.WIDE.U32 R4, P1, R3, UR5, R4 ;  /* 0x0000000503047c25 */ /* 0x000fc8000f820004 */
[----:B------:R-:W-:-:S04]  /*6170*/  IMAD.WIDE.U32 R2, R3, UR4, RZ ;  /* 0x0000000403027c25 */ /* 0x000fc8000f8e00ff */
[----:B------:R-:W-:Y:S01]  /*6180*/  IMAD.MOV.U32 R2, RZ, RZ, R5 ;  /* 0x000000ffff027224 */ /* 0x000fe200078e0005 */
[----:B------:R-:W-:Y:S01]  /*6190*/  IADD3 RZ, P3, R3, R4, RZ ;  /* 0x0000000403ff7210 */ /* 0x000fe20007f7e0ff */
[----:B------:R-:W-:-:S04]  /*61a0*/  IMAD.X R3, RZ, RZ, RZ, P1 ;  /* 0x000000ffff037224 */ /* 0x000fc800008e06ff */
[----:B------:R-:W-:-:S08]  /*61b0*/  IMAD.WIDE.U32.X R2, R13, UR5, R2, P3 ;  /* 0x000000050d027c25 */ /* 0x000fd000098e0402 */
.L_x_142:
[--C-:B------:R-:W-:Y:S01]  /*61c0*/  SHF.R.U64 R10, R2, UR7, R3.reuse ;  /* 0x00000007020a7c19 */ /* 0x100fe20008001203 */
[----:B------:R-:W0:Y:S01]  /*61d0*/  F2I.U32.TRUNC.NTZ R14, R14 ;  /* 0x0000000e000e7305 */ /* 0x000e22000020f000 */
[----:B------:R-:W-:Y:S01]  /*61e0*/  SHF.R.U32.HI R2, RZ, UR7, R3 ;  /* 0x00000007ff027c19 */ /* 0x000fe20008011603 */
[----:B------:R-:W-:Y:S01]  /*61f0*/  ULDC.64 UR4, c[0x0][0x620] ;  /* 0x0001880000047ab9 */ /* 0x000fe20000000a00 */
[----:B------:R-:W-:Y:S01]  /*6200*/  IADD3 R5, P1, RZ, -R10, RZ ;  /* 0x8000000aff057210 */ /* 0x000fe20007f3e0ff */
[----:B------:R-:W-:Y:S01]  /*6210*/  IMAD.MOV.U32 R3, RZ, RZ, R17 ;  /* 0x000000ffff037224 */ /* 0x000fe200078e0011 */
[----:B------:R-:W-:-:S03]  /*6220*/  ULDC.64 UR6, c[0x0][0x640] ;  /* 0x0001900000067ab9 */ /* 0x000fc60000000a00 */
[----:B------:R-:W-:Y:S01]  /*6230*/  IMAD.X R2, RZ, RZ, ~R2, P1 ;  /* 0x000000ffff027224 */ /* 0x000fe200008e0e02 */
[----:B------:R-:W-:-:S03]  /*6240*/  ISETP.NE.U32.AND P1, PT, RZ, UR6, PT ;  /* 0x00000006ff007c0c */ /* 0x000fc6000bf25070 */
[----:B------:R-:W-:Y:S01]  /*6250*/  IMAD R4, R2, UR4, RZ ;  /* 0x0000000402047c24 */ /* 0x000fe2000f8e02ff */
[----:B------:R-:W-:Y:S01]  /*6260*/  ISETP.NE.AND.EX P1, PT, RZ, UR7, PT, P1 ;  /* 0x00000007ff007c0c */ /* 0x000fe2000bf25310 */
[----:B------:R-:W-:-:S04]  /*6270*/  IMAD.MOV.U32 R2, RZ, RZ, R18 ;  /* 0x000000ffff027224 */ /* 0x000fc800078e0012 */
[----:B------:R-:W-:Y:S01]  /*6280*/  IMAD.WIDE.U32 R2, R5, UR4, R2 ;  /* 0x0000000405027c25 */ /* 0x000fe2000f8e0002 */
[----:B------:R-:W-:-:S03]  /*6290*/  ULDC UR4, c[0x0][0x618] ;  /* 0x0001860000047ab9 */ /* 0x000fc60000000800 */
[----:B------:R-:W-:Y:S01]  /*62a0*/  IMAD R5, R5, UR5, R4 ;  /* 0x0000000505057c24 */ /* 0x000fe2000f8e0204 */
[----:B------:R-:W-:Y:S01]  /*62b0*/  ULDC UR5, c[0x0][0x154] ;  /* 0x0000550000057ab9 */ /* 0x000fe20000000800 */
[----:B0-----:R-:W-:Y:S02]  /*62c0*/  IMAD.MOV R4, RZ, RZ, -R14 ;  /* 0x000000ffff047224 */ /* 0x001fe400078e0a0e */
[----:B------:R-:W0:Y:S01]  /*62d0*/  LDC R14, c[0x0][0x148] ;  /* 0x00005200ff0e7b82 */ /* 0x000e220000000800 */
[----:B------:R-:W-:Y:S02]  /*62e0*/  IMAD.IADD R3, R3, 0x1, R5 ;  /* 0x0000000103037824 */ /* 0x000fe400078e0205 */
[----:B-1----:R-:W-:Y:S01]  /*62f0*/  IMAD R11, R12, R4, R11 ;  /* 0x000000040c0b7224 */ /* 0x002fe200078e020b */
[----:B------:R-:W-:Y:S02]  /*6300*/  I2FP.F32.U32 R4, R9 ;  /* 0x0000000900047245 */ /* 0x000fe40000201000 */
[----:B------:R-:W-:-:S02]  /*6310*/  SHF.R.U64 R12, R2, UR4, R3 ;  /* 0x00000004020c7c19 */ /* 0x000fc40008001203 */
[----:B------:R-:W-:Y:S01]  /*6320*/  SHF.R.U32.HI R3, RZ, UR4, R3 ;  /* 0x00000004ff037c19 */ /* 0x000fe20008011603 */
[----:B------:R-:W-:Y:S01]  /*6330*/  FMUL R4, R4, UR5 ;  /* 0x0000000504047c20 */ /* 0x000fe20008400000 */
[----:B------:R-:W-:Y:S02]  /*6340*/  ULDC UR4, c[0x0][0x608] ;  /* 0x0001820000047ab9 */ /* 0x000fe40000000800 */
[--C-:B------:R-:W-:Y:S01]  /*6350*/  SHF.R.U64 R15, R12, UR4, R3.reuse ;  /* 0x000000040c0f7c19 */ /* 0x100fe20008001203 */
[----:B------:R1:W2:Y:S01]  /*6360*/  F2I.U32.TRUNC.NTZ R20, R4 ;  /* 0x0000000400147305 */ /* 0x0002a2000020f000 */
[----:B------:R-:W-:Y:S01]  /*6370*/  SHF.R.U32.HI R2, RZ, UR4, R3 ;  /* 0x00000004ff027c19 */ /* 0x000fe20008011603 */
[----:B------:R-:W-:-:S03]  /*6380*/  ULDC UR4, c[0x0][0x658] ;  /* 0x0001960000047ab9 */ /* 0x000fc60000000800 */
[--C-:B------:R-:W-:Y:S02]  /*6390*/  SHF.R.U64 R13, R15, UR4, R2.reuse ;  /* 0x000000040f0d7c19 */ /* 0x100fe40008001202 */
[----:B------:R-:W-:-:S03]  /*63a0*/  SHF.R.U32.HI R19, RZ, UR4, R2 ;  /* 0x00000004ff137c19 */ /* 0x000fc60008011602 */
[----:B------:R-:W-:Y:S02]  /*63b0*/  IMAD.MOV.U32 R2, RZ, RZ, R13 ;  /* 0x000000ffff027224 */ /* 0x000fe400078e000d */
[----:B------:R-:W-:Y:S01]  /*63c0*/  IMAD.MOV.U32 R3, RZ, RZ, R19 ;  /* 0x000000ffff037224 */ /* 0x000fe200078e0013 */
[----:B-1----:R-:W-:Y:S06]  /*63d0*/  @!P1 BRA `(.L_x_143) ;  /* 0x0000000000289947 */ /* 0x002fec0003800000 */
        /* <DEDUP_REMOVED lines=10> */
.L_x_143:
[----:B------:R-:W1:Y:S01]  /*6480*/  LDC R4, c[0x0][0x65c] ;  /* 0x00019700ff047b82 */ /* 0x000e620000000800 */
[----:B------:R-:W-:Y:S01]  /*6490*/  ULDC UR4, c[0x0][0x648] ;  /* 0x0001920000047ab9 */ /* 0x000fe20000000800 */
[----:B------:R-:W-:Y:S01]  /*64a0*/  LOP3.LUT R15, R15, UR16, RZ, 0xc0, !PT ;  /* 0x000000100f0f7c12 */ /* 0x000fe2000f8ec0ff */
[----:B--2---:R-:W-:Y:S01]  /*64b0*/  IMAD.MOV R20, RZ, RZ, -R20 ;  /* 0x000000ffff147224 */ /* 0x004fe200078e0a14 */
[----:B------:R-:W-:Y:S01]  /*64c0*/  SHF.R.U64 R2, R2, UR4, R3 ;  /* 0x0000000402027c19 */ /* 0x000fe20008001203 */
[----:B------:R-:W-:Y:S01]  /*64d0*/  ULDC UR4, c[0x0][0x638] ;  /* 0x00018e0000047ab9 */ /* 0x000fe20000000800 */
[----:B------:R-:W-:Y:S01]  /*64e0*/  LOP3.LUT R12, R12, UR15, RZ, 0xc0, !PT ;  /* 0x0000000f0c0c7c12 */ /* 0x000fe2000f8ec0ff */
[----:B------:R-:W-:Y:S01]  /*64f0*/  ULDC UR5, c[0x0][0x610] ;  /* 0x0001840000057ab9 */ /* 0x000fe20000000800 */
[----:B------:R-:W-:Y:S01]  /*6500*/  IMAD.MOV.U32 R3, RZ, RZ, 0x1 ;  /* 0x00000001ff037424 */ /* 0x000fe200078e00ff */
[----:B-1----:R-:W-:Y:S01]  /*6510*/  ISETP.NE.AND P1, PT, R4, 0x1, PT ;  /* 0x000000010400780c */ /* 0x002fe20003f25270 */
[----:B------:R-:W-:-:S02]  /*6520*/  IMAD.MOV R4, RZ, RZ, -R2 ;  /* 0x000000ffff047224 */ /* 0x000fc400078e0a02 */
[----:B------:R-:W-:Y:S02]  /*6530*/  IMAD R2, R2, UR17, R15 ;  /* 0x0000001102027c24 */ /* 0x000fe4000f8e020f */
[----:B------:R-:W-:Y:S01]  /*6540*/  IMAD R13, R4, UR4, R13 ;  /* 0x00000004040d7c24 */ /* 0x000fe2000f8e020d */
[----:B------:R-:W-:-:S07]  /*6550*/  ULDC UR4, c[0x0][0x600] ;  /* 0x0001800000047ab9 */ /* 0x000fce0000000800 */
[----:B0-----:R-:W-:-:S04]  /*6560*/  @P1 IMAD R11, R14, R20, R9 ;  /* 0x000000140e0b1224 */ /* 0x001fc800078e0209 */
[----:B------:R-:W-:Y:S02]  /*6570*/  IMAD R11, R2, UR5, R11 ;  /* 0x00000005020b7c24 */ /* 0x000fe4000f8e020b */
[----:B------:R-:W-:-:S05]  /*6580*/  IMAD R2, R13, UR4, R12 ;  /* 0x000000040d027c24 */ /* 0x000fca000f8e020c */
[----:B------:R-:W-:Y:S02]  /*6590*/  SEL R22, R2, R11, !P1 ;  /* 0x0000000b02167207 */ /* 0x000fe40004800000 */
[----:B------:R-:W-:Y:S01]  /*65a0*/  SEL R19, R11, R2, !P1 ;  /* 0x000000020b137207 */ /* 0x000fe20004800000 */
[----:B------:R-:W-:-:S07]  /*65b0*/  IMAD.MOV.U32 R2, RZ, RZ, R10 ;  /* 0x000000ffff027224 */ /* 0x000fce00078e000a */
.L_x_141:
[----:B------:R-:W-:Y:S05]  /*65c0*/  BSYNC B1 ;  /* 0x0000000000017941 */ /* 0x000fea0003800000 */
.L_x_140:
[----:B------:R-:W-:-:S13]  /*65d0*/  LOP3.LUT P1, RZ, R3, 0xff, RZ, 0xc0, !PT ;  /* 0x000000ff03ff7812 */ /* 0x000fda000782c0ff */
[----:B------:R-:W-:Y:S05]  /*65e0*/  @P1 BRA `(.L_x_144) ;  /* 0xfffffff400301947 */ /* 0x000fea000383ffff */
[----:B------:R-:W-:Y:S05]  /*65f0*/  BSYNC B0 ;  /* 0x0000000000007941 */ /* 0x000fea0003800000 */
.L_x_132:
[----:B------:R-:W-:-:S03]  /*6600*/  UMOV UR4, 0xffffffff ;  /* 0xffffffff00047882 */ /* 0x000fc60000000000 */
[----:B------:R-:W-:Y:S05]  /*6610*/  BRA.DIV UR4, `(.L_x_145) ;  /* 0x0000000e04c87947 */ /* 0x000fea000b800000 */
[----:B------:R-:W-:-:S13]  /*6620*/  ELECT P6, URZ, PT ;  /* 0x00000000003f782f */ /* 0x000fda00038c0000 */
.L_x_179:
[----:B------:R-:W-:Y:S04]  /*6630*/  BSSY B0, `(.L_x_146) ;  /* 0x00000cd000007945 */ /* 0x000fe80003800000 */
[----:B------:R-:W-:Y:S05]  /*6640*/  @!P6 BRA `(.L_x_147) ;  /* 0x0000000c002ce947 */ /* 0x000fea0003800000 */
[----:B------:R-:W-:-:S04]  /*6650*/  LOP3.LUT R16, R16, 0x2, RZ, 0xfc, !PT ;  /* 0x0000000210107812 */ /* 0x000fc800078efcff */
[----:B------:R-:W-:-:S13]  /*6660*/  ISETP.NE.AND P0, PT, R16, 0x3, PT ;  /* 0x000000031000780c */ /* 0x000fda0003f05270 */
[----:B------:R-:W-:Y:S05]  /*6670*/  @!P0 BRA `(.L_x_148) ;  /* 0x0000000000048947 */ /* 0x000fea0003800000 */
[----:B------:R-:W-:Y:S01]  /*6680*/  BPT.TRAP 0x1 ;  /* 0x000000040000795c */ /* 0x000fe20000300000 */
.L_x_148:
[----:B------:R-:W0:Y:S01]  /*6690*/  S2R R3, SR_CgaCtaId ;  /* 0x0000000000037919 */ /* 0x000e220000008800 */
[----:B------:R-:W-:Y:S02]  /*66a0*/  MOV R2, 0x400 ;  /* 0x0000040000027802 */ /* 0x000fe40000000f00 */
[----:B------:R-:W-:Y:S02]  /*66b0*/  SHF.L.U32 R4, R0, 0x1f, RZ ;  /* 0x0000001f00047819 */ /* 0x000fe400000006ff */
[----:B0-----:R-:W-:-:S05]  /*66c0*/  LEA R2, R3, R2, 0x18 ;  /* 0x0000000203027211 */ /* 0x001fca00078ec0ff */
[----:B------:R-:W-:-:S04]  /*66d0*/  VIADD R2, R2, 0xb0 ;  /* 0x000000b002027836 */ /* 0x000fc80000000000 */
[C---:B------:R-:W-:Y:S02]  /*66e0*/  IMAD R9, R7.reuse, 0x8, R2 ;  /* 0x0000000807097824 */ /* 0x040fe400078e0202 */
[----:B------:R-:W-:Y:S02]  /*66f0*/  VIADD R7, R7, 0x1 ;  /* 0x0000000107077836 */ /* 0x000fe40000000000 */
[----:B------:R-:W0:Y:S03]  /*6700*/  SYNCS.PHASECHK.TRANS64.TRYWAIT P0, [R9+URZ], R4 ;  /* 0x00000004090075a7 */ /* 0x000e26000800017f */
[----:B------:R-:W-:-:S04]  /*6710*/  ISETP.NE.AND P1, PT, R7, 0x16, PT ;  /* 0x000000160700780c */ /* 0x000fc80003f25270 */
[----:B------:R-:W-:Y:S02]  /*6720*/  SEL R3, RZ, 0x1, P1 ;  /* 0x00000001ff037807 */ /* 0x000fe40000800000 */
[----:B------:R-:W-:Y:S02]  /*6730*/  SEL R7, R7, RZ, P1 ;  /* 0x000000ff07077207 */ /* 0x000fe40000800000 */
[----:B------:R-:W-:-:S03]  /*6740*/  LOP3.LUT R6, R0, R3, RZ, 0x3c, !PT ;  /* 0x0000000300067212 */ /* 0x000fc600078e3cff */
[----:B------:R-:W-:Y:S01]  /*6750*/  IMAD R8, R7, 0x8, R2 ;  /* 0x0000000807087824 */ /* 0x000fe200078e0202 */
[----:B------:R-:W-:Y:S01]  /*6760*/  SHF.L.U32 R5, R6, 0x1f, RZ ;  /* 0x0000001f06057819 */ /* 0x000fe200000006ff */
[----:B0-----:R-:W-:Y:S06]  /*6770*/  @!P0 BRA `(.L_x_149) ;  /* 0x0000000c00908947 */ /* 0x001fec0003800000 */
.L_x_180:
[----:B------:R-:W1:Y:S01]  /*6780*/  SYNCS.PHASECHK.TRANS64.TRYWAIT P0, [R8+URZ], R5 ;  /* 0x00000005080075a7 */ /* 0x000e62000800017f */
[----:B------:R-:W-:-:S05]  /*6790*/  VIADD R0, R7, 0x1 ;  /* 0x0000000107007836 */ /* 0x000fca0000000000 */
[----:B------:R-:W-:-:S04]  /*67a0*/  ISETP.NE.AND P1, PT, R0, 0x16, PT ;  /* 0x000000160000780c */ /* 0x000fc80003f25270 */
[----:B------:R-:W-:Y:S02]  /*67b0*/  SEL R3, RZ, 0x1, P1 ;  /* 0x00000001ff037807 */ /* 0x000fe40000800000 */
[----:B------:R-:W-:Y:S02]  /*67c0*/  SEL R7, R0, RZ, P1 ;  /* 0x000000ff00077207 */ /* 0x000fe40000800000 */
[----:B------:R-:W-:-:S03]  /*67d0*/  LOP3.LUT R6, R6, R3, RZ, 0x3c, !PT ;  /* 0x0000000306067212 */ /* 0x000fc600078e3cff */
[----:B0-----:R-:W-:Y:S01]  /*67e0*/  IMAD R9, R7, 0x8, R2 ;  /* 0x0000000807097824 */ /* 0x001fe200078e0202 */
[----:B------:R-:W-:Y:S01]  /*67f0*/  SHF.L.U32 R4, R6, 0x1f, RZ ;  /* 0x0000001f06047819 */ /* 0x000fe200000006ff */
[----:B-1----:R-:W-:Y:S06]  /*6800*/  @!P0 BRA `(.L_x_150) ;  /* 0x0000000c00808947 */ /* 0x002fec0003800000 */
.L_x_181:
        /* <DEDUP_REMOVED lines=9> */
.L_x_182:
        /* <DEDUP_REMOVED lines=9> */
.L_x_183:
        /* <DEDUP_REMOVED lines=9> */
.L_x_184:
        /* <DEDUP_REMOVED lines=9> */
.L_x_185:
        /* <DEDUP_REMOVED lines=9> */
.L_x_186:
        /* <DEDUP_REMOVED lines=9> */
.L_x_187:
        /* <DEDUP_REMOVED lines=9> */
.L_x_188:
        /* <DEDUP_REMOVED lines=9> */
.L_x_189:
        /* <DEDUP_REMOVED lines=9> */
.L_x_190:
        /* <DEDUP_REMOVED lines=9> */
.L_x_191:
        /* <DEDUP_REMOVED lines=9> */
.L_x_192:
        /* <DEDUP_REMOVED lines=9> */
.L_x_193:
        /* <DEDUP_REMOVED lines=9> */
.L_x_194:
        /* <DEDUP_REMOVED lines=9> */
.L_x_195:
        /* <DEDUP_REMOVED lines=9> */
.L_x_196:
        /* <DEDUP_REMOVED lines=9> */
.L_x_197:
        /* <DEDUP_REMOVED lines=9> */
.L_x_198:
[----:B------:R-:W1:Y:S01]  /*71a0*/  SYNCS.PHASECHK.TRANS64.TRYWAIT P0, [R8+URZ], R5 ;  /* 0x00000005080075a7 */ /* 0x000e62000800017f */
[----:B------:R-:W-:-:S05]  /*71b0*/  VIADD R0, R7, 0x1 ;  /* 0x0000000107007836 */ /* 0x000fca0000000000 */
[----:B------:R-:W-:-:S04]  /*71c0*/  ISETP.NE.AND P1, PT, R0, 0x16, PT ;  /* 0x000000160000780c */ /* 0x000fc80003f25270 */
[----:B------:R-:W-:Y:S02]  /*71d0*/  SEL R3, RZ, 0x1, P1 ;  /* 0x00000001ff037807 */ /* 0x000fe40000800000 */
[----:B------:R-:W-:Y:S02]  /*71e0*/  SEL R7, R0, RZ, P1 ;  /* 0x000000ff00077207 */ /* 0x000fe40000800000 */
[----:B0-----:R-:W-:-:S03]  /*71f0*/  LOP3.LUT R9, R6, R3, RZ, 0x3c, !PT ;  /* 0x0000000306097212 */ /* 0x001fc600078e3cff */
[----:B------:R-:W-:Y:S01]  /*7200*/  IMAD R11, R7, 0x8, R2 ;  /* 0x00000008070b7824 */ /* 0x000fe200078e0202 */
[----:B------:R-:W-:Y:S01]  /*7210*/  SHF.L.U32 R6, R9, 0x1f, RZ ;  /* 0x0000001f09067819 */ /* 0x000fe200000006ff */
[----:B-1----:R-:W-:Y:S06]  /*7220*/  @!P0 BRA `(.L_x_168) ;  /* 0x0000000800608947 */ /* 0x002fec0003800000 */
.L_x_199:
[----:B------:R-:W1:Y:S01]  /*7230*/  SYNCS.PHASECHK.TRANS64.TRYWAIT P0, [R11+URZ], R6 ;  /* 0x000000060b0075a7 */ /* 0x000e62000800017f */
[----:B------:R-:W-:-:S05]  /*7240*/  VIADD R0, R7, 0x1 ;  /* 0x0000000107007836 */ /* 0x000fca0000000000 */
[----:B------:R-:W-:-:S04]  /*7250*/  ISETP.NE.AND P1, PT, R0, 0x16, PT ;  /* 0x000000160000780c */ /* 0x000fc80003f25270 */
[----:B------:R-:W-:Y:S02]  /*7260*/  SEL R4, RZ, 0x1, P1 ;  /* 0x00000001ff047807 */ /* 0x000fe40000800000 */
[----:B------:R-:W-:Y:S02]  /*7270*/  SEL R3, R0, RZ, P1 ;  /* 0x000000ff00037207 */ /* 0x000fe40000800000 */
[----:B------:R-:W-:Y:S01]  /*7280*/  LOP3.LUT R0, R9, R4, RZ, 0x3c, !PT ;  /* 0x0000000409007212 */ /* 0x000fe200078e3cff */
[----:B-1----:R-:W-:Y:S06]  /*7290*/  @!P0 BRA `(.L_x_169) ;  /* 0x0000000800588947 */ /* 0x002fec0003800000 */
.L_x_200:
[----:B------:R-:W-:Y:S01]  /*72a0*/  IMAD R3, R3, 0x8, R2 ;  /* 0x0000000803037824 */ /* 0x000fe200078e0202 */
[----:B------:R-:W-:-:S07]  /*72b0*/  SHF.L.U32 R0, R0, 0x1f, RZ ;  /* 0x0000001f00007819 */ /* 0x000fce00000006ff */
.L_x_170:
[----:B--2---:R2:W3:Y:S02]  /*72c0*/  SYNCS.PHASECHK.TRANS64.TRYWAIT P0, [R3+URZ], R0 ;  /* 0x00000000030075a7 */ /* 0x0044e4000800017f */
[----:B---3--:R-:W-:Y:S05]  /*72d0*/  @!P0 NANOSLEEP.SYNCS 0x989680 ;  /* 0x009896800000895d */ /* 0x008fea0003900000 */
[----:B------:R-:W3:Y:S02]  /*72e0*/  @!P0 SYNCS.PHASECHK.TRANS64 P0, [R3+URZ], R0 ;  /* 0x00000000030085a7 */ /* 0x000ee4000800007f */
[----:B---3--:R-:W-:Y:S05]  /*72f0*/  @!P0 BRA `(.L_x_170) ;  /* 0xfffffffc00f08947 */ /* 0x008fea000383ffff */
.L_x_147:
[----:B------:R-:W-:Y:S05]  /*7300*/  BSYNC B0 ;  /* 0x0000000000007941 */ /* 0x000fea0003800000 */
.L_x_146:
[----:B------:R-:W-:Y:S05]  /*7310*/  EXIT ;  /* 0x000000000000794d */ /* 0x000fea0003800000 */
.L_x_16:
[----:B-1----:R1:W2:Y:S02]  /*7320*/  SYNCS.PHASECHK.TRANS64.TRYWAIT P0, [R79+URZ], R0 ;  /* 0x000000004f0075a7 */ /* 0x0022a4000800017f */
[----:B--2---:R-:W-:Y:S05]  /*7330*/  @!P0 NANOSLEEP.SYNCS 0x989680 ;  /* 0x009896800000895d */ /* 0x004fea0003900000 */
[----:B------:R-:W2:Y:S02]  /*7340*/  @!P0 SYNCS.PHASECHK.TRANS64 P0, [R79+URZ], R0 ;  /* 0x000000004f0085a7 */ /* 0x000ea4000800007f */
[----:B--2---:R-:W-:Y:S05]  /*7350*/  @!P0 BRA `(.L_x_16) ;  /* 0xfffffffc00f08947 */ /* 0x004fea000383ffff */
[----:B------:R-:W-:Y:S05]  /*7360*/  BRA `(.L_x_171) ;  /* 0xffffffa400007947 */ /* 0x000fea000383ffff */
.L_x_21:
[----:B--2---:R2:W3:Y:S02]  /*7370*/  SYNCS.PHASECHK.TRANS64.TRYWAIT P1, [R3+URZ], R0 ;  /* 0x00000000030075a7 */ /* 0x0044e4000802017f */
[----:B---3--:R-:W-:Y:S05]  /*7380*/  @!P1 NANOSLEEP.SYNCS 0x989680 ;  /* 0x009896800000995d */ /* 0x008fea0003900000 */
[----:B------:R-:W3:Y:S02]  /*7390*/  @!P1 SYNCS.PHASECHK.TRANS64 P1, [R3+URZ], R0 ;  /* 0x00000000030095a7 */ /* 0x000ee4000802007f */
[----:B---3--:R-:W-:Y:S05]  /*73a0*/  @!P1 BRA `(.L_x_21) ;  /* 0xfffffffc00f09947 */ /* 0x008fea000383ffff */
[----:B------:R-:W-:Y:S05]  /*73b0*/  BRA `(.L_x_20) ;  /* 0xffffffa400647947 */ /* 0x000fea000383ffff */
.L_x_26:
[----:B--2---:R-:W-:-:S04]  /*73c0*/  IMAD.U32 R4, RZ, RZ, UR4 ;  /* 0x00000004ff047e24 */ /* 0x004fc8000f8e00ff */
[----:B------:R2:W3:Y:S03]  /*73d0*/  SYNCS.PHASECHK.TRANS64.TRYWAIT P1, [R4+URZ], R3 ;  /* 0x00000003040075a7 */ /* 0x0004e6000802017f */
[----:B---3--:R-:W-:Y:S05]  /*73e0*/  @!P1 NANOSLEEP.SYNCS 0x989680 ;  /* 0x009896800000995d */ /* 0x008fea0003900000 */
[----:B------:R-:W3:Y:S02]  /*73f0*/  @!P1 SYNCS.PHASECHK.TRANS64 P1, [R4+URZ], R3 ;  /* 0x00000003040095a7 */ /* 0x000ee4000802007f */
[----:B---3--:R-:W-:Y:S05]  /*7400*/  @!P1 BRA `(.L_x_26) ;  /* 0xfffffffc00ec9947 */ /* 0x008fea000383ffff */
[----:B------:R-:W-:Y:S05]  /*7410*/  BRA `(.L_x_25) ;  /* 0xffffffa400dc7947 */ /* 0x000fea000383ffff */
.L_x_32:
[----:B---3--:R3:W4:Y:S02]  /*7420*/  SYNCS.PHASECHK.TRANS64.TRYWAIT P0, [R79+URZ+0x10], R0 ;  /* 0x000010004f0075a7 */ /* 0x008724000800017f */
[----:B----4-:R-:W-:Y:S05]  /*7430*/  @!P0 NANOSLEEP.SYNCS 0x989680 ;  /* 0x009896800000895d */ /* 0x010fea0003900000 */
[----:B------:R-:W4:Y:S02]  /*7440*/  @!P0 SYNCS.PHASECHK.TRANS64 P0, [R79+URZ+0x10], R0 ;  /* 0x000010004f0085a7 */ /* 0x000f24000800007f */
[----:B----4-:R-:W-:Y:S05]  /*7450*/  @!P0 BRA `(.L_x_32) ;  /* 0xfffffffc00f08947 */ /* 0x010fea000383ffff */
[----:B------:R-:W-:Y:S05]  /*7460*/  BRA `(.L_x_172) ;  /* 0xffffffa800d47947 */ /* 0x000fea000383ffff */
.L_x_133:
[----:B------:R-:W-:Y:S01]  /*7470*/  BSSY B1, `(.L_x_173) ;  /* 0x0000006000017945 */ /* 0x000fe20003800000 */
[----:B------:R-:W-:-:S07]  /*7480*/  IMAD.MOV.U32 R15, RZ, RZ, -0x1 ;  /* 0xffffffffff0f7424 */ /* 0x000fce00078e00ff */
[----:B-----5:R-:W-:Y:S05]  /*7490*/  WARPSYNC.COLLECTIVE R15, `(.L_x_174) ;  /* 0x000000000f0c7348 */ /* 0x020fea0003c00000 */
[----:B------:R-:W-:Y:S02]  /*74a0*/  ELECT P6, UR62, PT ;  /* 0x00000000003e782f */ /* 0x000fe400038c0000 */
[----:B------:R-:W-:Y:S01]  /*74b0*/  MOV R14, UR62 ;  /* 0x0000003e000e7c02 */ /* 0x000fe20008000f00 */
[----:B-----5:R-:W-:Y:S10]  /*74c0*/  ENDCOLLECTIVE ;  /* 0x000000000000791b */ /* 0x020ff40003800000 */
.L_x_174:
[----:B------:R-:W-:Y:S05]  /*74d0*/  BSYNC B1 ;  /* 0x0000000000017941 */ /* 0x000fea0003800000 */
.L_x_173:
[----:B------:R-:W-:Y:S05]  /*74e0*/  BRA `(.L_x_175) ;  /* 0xffffffe4007c7947 */ /* 0x000fea000383ffff */
.L_x_136:
[----:B0-----:R0:W1:Y:S02]  /*74f0*/  SYNCS.PHASECHK.TRANS64.TRYWAIT P1, [R10+URZ+0xb0], R5 ;  /* 0x0000b0050a0075a7 */ /* 0x001064000802017f */
[----:B-1----:R-:W-:Y:S05]  /*7500*/  @!P1 NANOSLEEP.SYNCS 0x989680 ;  /* 0x009896800000995d */ /* 0x002fea0003900000 */
[----:B------:R-:W1:Y:S02]  /*7510*/  @!P1 SYNCS.PHASECHK.TRANS64 P1, [R10+URZ+0xb0], R5 ;  /* 0x0000b0050a0095a7 */ /* 0x000e64000802007f */
[----:B-1----:R-:W-:Y:S05]  /*7520*/  @!P1 BRA `(.L_x_136) ;  /* 0xfffffffc00f09947 */ /* 0x002fea000383ffff */
[----:B------:R-:W-:Y:S05]  /*7530*/  BRA `(.L_x_176) ;  /* 0xffffffe400b07947 */ /* 0x000fea000383ffff */
.L_x_145:
[----:B------:R-:W-:Y:S01]  /*7540*/  BSSY B0, `(.L_x_177) ;  /* 0x0000006000007945 */ /* 0x000fe20003800000 */
[----:B------:R-:W-:-:S07]  /*7550*/  IMAD.MOV.U32 R15, RZ, RZ, -0x1 ;  /* 0xffffffffff0f7424 */ /* 0x000fce00078e00ff */
[----:B-----5:R-:W-:Y:S05]  /*7560*/  WARPSYNC.COLLECTIVE R15, `(.L_x_178) ;  /* 0x000000000f0c7348 */ /* 0x020fea0003c00000 */
[----:B------:R-:W-:Y:S02]  /*7570*/  ELECT P6, UR62, PT ;  /* 0x00000000003e782f */ /* 0x000fe400038c0000 */
[----:B------:R-:W-:Y:S01]  /*7580*/  MOV R14, UR62 ;  /* 0x0000003e000e7c02 */ /* 0x000fe20008000f00 */
[----:B-----5:R-:W-:Y:S10]  /*7590*/  ENDCOLLECTIVE ;  /* 0x000000000000791b */ /* 0x020ff40003800000 */
.L_x_178:
[----:B------:R-:W-:Y:S05]  /*75a0*/  BSYNC B0 ;  /* 0x0000000000007941 */ /* 0x000fea0003800000 */
.L_x_177:
[----:B------:R-:W-:Y:S05]  /*75b0*/  BRA `(.L_x_179) ;  /* 0xfffffff0001c7947 */ /* 0x000fea000383ffff */
.L_x_149:
[----:B0-----:R0:W1:Y:S02]  /*75c0*/  SYNCS.PHASECHK.TRANS64.TRYWAIT P0, [R9+URZ], R4 ;  /* 0x00000004090075a7 */ /* 0x001064000800017f */
[----:B-1----:R-:W-:Y:S05]  /*75d0*/  @!P0 NANOSLEEP.SYNCS 0x989680 ;  /* 0x009896800000895d */ /* 0x002fea0003900000 */
[----:B------:R-:W1:Y:S02]  /*75e0*/  @!P0 SYNCS.PHASECHK.TRANS64 P0, [R9+URZ], R4 ;  /* 0x00000004090085a7 */ /* 0x000e64000800007f */
[----:B-1----:R-:W-:Y:S05]  /*75f0*/  @!P0 BRA `(.L_x_149) ;  /* 0xfffffffc00f08947 */ /* 0x002fea000383ffff */
[----:B------:R-:W-:Y:S05]  /*7600*/  BRA `(.L_x_180) ;  /* 0xfffffff0005c7947 */ /* 0x000fea000383ffff */
.L_x_150:
[----:B0-----:R0:W1:Y:S02]  /*7610*/  SYNCS.PHASECHK.TRANS64.TRYWAIT P0, [R8+URZ], R5 ;  /* 0x00000005080075a7 */ /* 0x001064000800017f */
[----:B-1----:R-:W-:Y:S05]  /*7620*/  @!P0 NANOSLEEP.SYNCS 0x989680 ;  /* 0x009896800000895d */ /* 0x002fea0003900000 */
[----:B------:R-:W1:Y:S02]  /*7630*/  @!P0 SYNCS.PHASECHK.TRANS64 P0, [R8+URZ], R5 ;  /* 0x00000005080085a7 */ /* 0x000e64000800007f */
[----:B-1----:R-:W-:Y:S05]  /*7640*/  @!P0 BRA `(.L_x_150) ;  /* 0xfffffffc00f08947 */ /* 0x002fea000383ffff */
[----:B------:R-:W-:Y:S05]  /*7650*/  BRA `(.L_x_181) ;  /* 0xfffffff0006c7947 */ /* 0x000fea000383ffff */
.L_x_151:
[----:B0-----:R0:W1:Y:S02]  /*7660*/  SYNCS.PHASECHK.TRANS64.TRYWAIT P0, [R9+URZ], R4 ;  /* 0x00000004090075a7 */ /* 0x001064000800017f */
[----:B-1----:R-:W-:Y:S05]  /*7670*/  @!P0 NANOSLEEP.SYNCS 0x989680 ;  /* 0x009896800000895d */ /* 0x002fea0003900000 */
[----:B------:R-:W1:Y:S02]  /*7680*/  @!P0 SYNCS.PHASECHK.TRANS64 P0, [R9+URZ], R4 ;  /* 0x00000004090085a7 */ /* 0x000e64000800007f */
[----:B-1----:R-:W-:Y:S05]  /*7690*/  @!P0 BRA `(.L_x_151) ;  /* 0xfffffffc00f08947 */ /* 0x002fea000383ffff */
[----:B------:R-:W-:Y:S05]  /*76a0*/  BRA `(.L_x_182) ;  /* 0xfffffff0007c7947 */ /* 0x000fea000383ffff */
.L_x_152:
[----:B0-----:R0:W1:Y:S02]  /*76b0*/  SYNCS.PHASECHK.TRANS64.TRYWAIT P0, [R8+URZ], R5 ;  /* 0x00000005080075a7 */ /* 0x001064000800017f */
[----:B-1----:R-:W-:Y:S05]  /*76c0*/  @!P0 NANOSLEEP.SYNCS 0x989680 ;  /* 0x009896800000895d */ /* 0x002fea0003900000 */
[----:B------:R-:W1:Y:S02]  /*76d0*/  @!P0 SYNCS.PHASECHK.TRANS64 P0, [R8+URZ], R5 ;  /* 0x00000005080085a7 */ /* 0x000e64000800007f */
[----:B-1----:R-:W-:Y:S05]  /*76e0*/  @!P0 BRA `(.L_x_152) ;  /* 0xfffffffc00f08947 */ /* 0x002fea000383ffff */
[----:B------:R-:W-:Y:S05]  /*76f0*/  BRA `(.L_x_183) ;  /* 0xfffffff0008c7947 */ /* 0x000fea000383ffff */
.L_x_153:
[----:B0-----:R0:W1:Y:S02]  /*7700*/  SYNCS.PHASECHK.TRANS64.TRYWAIT P0, [R9+URZ], R4 ;  /* 0x00000004090075a7 */ /* 0x001064000800017f */
[----:B-1----:R-:W-:Y:S05]  /*7710*/  @!P0 NANOSLEEP.SYNCS 0x989680 ;  /* 0x009896800000895d */ /* 0x002fea0003900000 */
[----:B------:R-:W1:Y:S02]  /*7720*/  @!P0 SYNCS.PHASECHK.TRANS64 P0, [R9+URZ], R4 ;  /* 0x00000004090085a7 */ /* 0x000e64000800007f */
[----:B-1----:R-:W-:Y:S05]  /*7730*/  @!P0 BRA `(.L_x_153) ;  /* 0xfffffffc00f08947 */ /* 0x002fea000383ffff */
[----:B------:R-:W-:Y:S05]  /*7740*/  BRA `(.L_x_184) ;  /* 0xfffffff0009c7947 */ /* 0x000fea000383ffff */
.L_x_154:
[----:B0-----:R0:W1:Y:S02]  /*7750*/  SYNCS.PHASECHK.TRANS64.TRYWAIT P0, [R8+URZ], R5 ;  /* 0x00000005080075a7 */ /* 0x001064000800017f */
[----:B-1----:R-:W-:Y:S05]  /*7760*/  @!P0 NANOSLEEP.SYNCS 0x989680 ;  /* 0x009896800000895d */ /* 0x002fea0003900000 */
[----:B------:R-:W1:Y:S02]  /*7770*/  @!P0 SYNCS.PHASECHK.TRANS64 P0, [R8+URZ], R5 ;  /* 0x00000005080085a7 */ /* 0x000e64000800007f */
[----:B-1----:R-:W-:Y:S05]  /*7780*/  @!P0 BRA `(.L_x_154) ;  /* 0xfffffffc00f08947 */ /* 0x002fea000383ffff */
[----:B------:R-:W-:Y:S05]  /*7790*/  BRA `(.L_x_185) ;  /* 0xfffffff000ac7947 */ /* 0x000fea000383ffff */
.L_x_155:
[----:B0-----:R0:W1:Y:S02]  /*77a0*/  SYNCS.PHASECHK.TRANS64.TRYWAIT P0, [R9+URZ], R4 ;  /* 0x00000004090075a7 */ /* 0x001064000800017f */
[----:B-1----:R-:W-:Y:S05]  /*77b0*/  @!P0 NANOSLEEP.SYNCS 0x989680 ;  /* 0x009896800000895d */ /* 0x002fea0003900000 */
[----:B------:R-:W1:Y:S02]  /*77c0*/  @!P0 SYNCS.PHASECHK.TRANS64 P0, [R9+URZ], R4 ;  /* 0x00000004090085a7 */ /* 0x000e64000800007f */
[----:B-1----:R-:W-:Y:S05]  /*77d0*/  @!P0 BRA `(.L_x_155) ;  /* 0xfffffffc00f08947 */ /* 0x002fea000383ffff */
[----:B------:R-:W-:Y:S05]  /*77e0*/  BRA `(.L_x_186) ;  /* 0xfffffff000bc7947 */ /* 0x000fea000383ffff */
.L_x_156:
[----:B0-----:R0:W1:Y:S02]  /*77f0*/  SYNCS.PHASECHK.TRANS64.TRYWAIT P0, [R8+URZ], R5 ;  /* 0x00000005080075a7 */ /* 0x001064000800017f */
[----:B-1----:R-:W-:Y:S05]  /*7800*/  @!P0 NANOSLEEP.SYNCS 0x989680 ;  /* 0x009896800000895d */ /* 0x002fea0003900000 */
[----:B------:R-:W1:Y:S02]  /*7810*/  @!P0 SYNCS.PHASECHK.TRANS64 P0, [R8+URZ], R5 ;  /* 0x00000005080085a7 */ /* 0x000e64000800007f */
[----:B-1----:R-:W-:Y:S05]  /*7820*/  @!P0 BRA `(.L_x_156) ;  /* 0xfffffffc00f08947 */ /* 0x002fea000383ffff */
[----:B------:R-:W-:Y:S05]  /*7830*/  BRA `(.L_x_187) ;  /* 0xfffffff000cc7947 */ /* 0x000fea000383ffff */
.L_x_157:
[----:B0-----:R0:W1:Y:S02]  /*7840*/  SYNCS.PHASECHK.TRANS64.TRYWAIT P0, [R9+URZ], R4 ;  /* 0x00000004090075a7 */ /* 0x001064000800017f */
[----:B-1----:R-:W-:Y:S05]  /*7850*/  @!P0 NANOSLEEP.SYNCS 0x989680 ;  /* 0x009896800000895d */ /* 0x002fea0003900000 */
[----:B------:R-:W1:Y:S02]  /*7860*/  @!P0 SYNCS.PHASECHK.TRANS64 P0, [R9+URZ], R4 ;  /* 0x00000004090085a7 */ /* 0x000e64000800007f */
[----:B-1----:R-:W-:Y:S05]  /*7870*/  @!P0 BRA `(.L_x_157) ;  /* 0xfffffffc00f08947 */ /* 0x002fea000383ffff */
[----:B------:R-:W-:Y:S05]  /*7880*/  BRA `(.L_x_188) ;  /* 0xfffffff000dc7947 */ /* 0x000fea000383ffff */
.L_x_158:
[----:B0-----:R0:W1:Y:S02]  /*7890*/  SYNCS.PHASECHK.TRANS64.TRYWAIT P0, [R8+URZ], R5 ;  /* 0x00000005080075a7 */ /* 0x001064000800017f */
[----:B-1----:R-:W-:Y:S05]  /*78a0*/  @!P0 NANOSLEEP.SYNCS 0x989680 ;  /* 0x009896800000895d */ /* 0x002fea0003900000 */
[----:B------:R-:W1:Y:S02]  /*78b0*/  @!P0 SYNCS.PHASECHK.TRANS64 P0, [R8+URZ], R5 ;  /* 0x00000005080085a7 */ /* 0x000e64000800007f */
[----:B-1----:R-:W-:Y:S05]  /*78c0*/  @!P0 BRA `(.L_x_158) ;  /* 0xfffffffc00f08947 */ /* 0x002fea000383ffff */
[----:B------:R-:W-:Y:S05]  /*78d0*/  BRA `(.L_x_189) ;  /* 0xfffffff000ec7947 */ /* 0x000fea000383ffff */
.L_x_159:
[----:B0-----:R0:W1:Y:S02]  /*78e0*/  SYNCS.PHASECHK.TRANS64.TRYWAIT P0, [R9+URZ], R4 ;  /* 0x00000004090075a7 */ /* 0x001064000800017f */
[----:B-1----:R-:W-:Y:S05]  /*78f0*/  @!P0 NANOSLEEP.SYNCS 0x989680 ;  /* 0x009896800000895d */ /* 0x002fea0003900000 */
[----:B------:R-:W1:Y:S02]  /*7900*/  @!P0 SYNCS.PHASECHK.TRANS64 P0, [R9+URZ], R4 ;  /* 0x00000004090085a7 */ /* 0x000e64000800007f */
[----:B-1----:R-:W-:Y:S05]  /*7910*/  @!P0 BRA `(.L_x_159) ;  /* 0xfffffffc00f08947 */ /* 0x002fea000383ffff */
[----:B------:R-:W-:Y:S05]  /*7920*/  BRA `(.L_x_190) ;  /* 0xfffffff000fc7947 */ /* 0x000fea000383ffff */
.L_x_160:
[----:B0-----:R0:W1:Y:S02]  /*7930*/  SYNCS.PHASECHK.TRANS64.TRYWAIT P0, [R8+URZ], R5 ;  /* 0x00000005080075a7 */ /* 0x001064000800017f */
[----:B-1----:R-:W-:Y:S05]  /*7940*/  @!P0 NANOSLEEP.SYNCS 0x989680 ;  /* 0x009896800000895d */ /* 0x002fea0003900000 */
[----:B------:R-:W1:Y:S02]  /*7950*/  @!P0 SYNCS.PHASECHK.TRANS64 P0, [R8+URZ], R5 ;  /* 0x00000005080085a7 */ /* 0x000e64000800007f */
[----:B-1----:R-:W-:Y:S05]  /*7960*/  @!P0 BRA `(.L_x_160) ;  /* 0xfffffffc00f08947 */ /* 0x002fea000383ffff */
[----:B------:R-:W-:Y:S05]  /*7970*/  BRA `(.L_x_191) ;  /* 0xfffffff4000c7947 */ /* 0x000fea000383ffff */
.L_x_161:
[----:B0-----:R0:W1:Y:S02]  /*7980*/  SYNCS.PHASECHK.TRANS64.TRYWAIT P0, [R9+URZ], R4 ;  /* 0x00000004090075a7 */ /* 0x001064000800017f */
[----:B-1----:R-:W-:Y:S05]  /*7990*/  @!P0 NANOSLEEP.SYNCS 0x989680 ;  /* 0x009896800000895d */ /* 0x002fea0003900000 */
[----:B------:R-:W1:Y:S02]  /*79a0*/  @!P0 SYNCS.PHASECHK.TRANS64 P0, [R9+URZ], R4 ;  /* 0x00000004090085a7 */ /* 0x000e64000800007f */
[----:B-1----:R-:W-:Y:S05]  /*79b0*/  @!P0 BRA `(.L_x_161) ;  /* 0xfffffffc00f08947 */ /* 0x002fea000383ffff */
[----:B------:R-:W-:Y:S05]  /*79c0*/  BRA `(.L_x_192) ;  /* 0xfffffff4001c7947 */ /* 0x000fea000383ffff */
.L_x_162:
[----:B0-----:R0:W1:Y:S02]  /*79d0*/  SYNCS.PHASECHK.TRANS64.TRYWAIT P0, [R8+URZ], R5 ;  /* 0x00000005080075a7 */ /* 0x001064000800017f */
[----:B-1----:R-:W-:Y:S05]  /*79e0*/  @!P0 NANOSLEEP.SYNCS 0x989680 ;  /* 0x009896800000895d */ /* 0x002fea0003900000 */
[----:B------:R-:W1:Y:S02]  /*79f0*/  @!P0 SYNCS.PHASECHK.TRANS64 P0, [R8+URZ], R5 ;  /* 0x00000005080085a7 */ /* 0x000e64000800007f */
[----:B-1----:R-:W-:Y:S05]  /*7a00*/  @!P0 BRA `(.L_x_162) ;  /* 0xfffffffc00f08947 */ /* 0x002fea000383ffff */
[----:B------:R-:W-:Y:S05]  /*7a10*/  BRA `(.L_x_193) ;  /* 0xfffffff4002c7947 */ /* 0x000fea000383ffff */
.L_x_163:
[----:B0-----:R0:W1:Y:S02]  /*7a20*/  SYNCS.PHASECHK.TRANS64.TRYWAIT P0, [R9+URZ], R4 ;  /* 0x00000004090075a7 */ /* 0x001064000800017f */
[----:B-1----:R-:W-:Y:S05]  /*7a30*/  @!P0 NANOSLEEP.SYNCS 0x989680 ;  /* 0x009896800000895d */ /* 0x002fea0003900000 */
[----:B------:R-:W1:Y:S02]  /*7a40*/  @!P0 SYNCS.PHASECHK.TRANS64 P0, [R9+URZ], R4 ;  /* 0x00000004090085a7 */ /* 0x000e64000800007f */
[----:B-1----:R-:W-:Y:S05]  /*7a50*/  @!P0 BRA `(.L_x_163) ;  /* 0xfffffffc00f08947 */ /* 0x002fea000383ffff */
[----:B------:R-:W-:Y:S05]  /*7a60*/  BRA `(.L_x_194) ;  /* 0xfffffff4003c7947 */ /* 0x000fea000383ffff */
.L_x_164:
[----:B0-----:R0:W1:Y:S02]  /*7a70*/  SYNCS.PHASECHK.TRANS64.TRYWAIT P0, [R8+URZ], R5 ;  /* 0x00000005080075a7 */ /* 0x001064000800017f */
[----:B-1----:R-:W-:Y:S05]  /*7a80*/  @!P0 NANOSLEEP.SYNCS 0x989680 ;  /* 0x009896800000895d */ /* 0x002fea0003900000 */
[----:B------:R-:W1:Y:S02]  /*7a90*/  @!P0 SYNCS.PHASECHK.TRANS64 P0, [R8+URZ], R5 ;  /* 0x00000005080085a7 */ /* 0x000e64000800007f */
[----:B-1----:R-:W-:Y:S05]  /*7aa0*/  @!P0 BRA `(.L_x_164) ;  /* 0xfffffffc00f08947 */ /* 0x002fea000383ffff */
[----:B------:R-:W-:Y:S05]  /*7ab0*/  BRA `(.L_x_195) ;  /* 0xfffffff4004c7947 */ /* 0x000fea000383ffff */
.L_x_165:
[----:B0-----:R0:W1:Y:S02]  /*7ac0*/  SYNCS.PHASECHK.TRANS64.TRYWAIT P0, [R9+URZ], R4 ;  /* 0x00000004090075a7 */ /* 0x001064000800017f */
[----:B-1----:R-:W-:Y:S05]  /*7ad0*/  @!P0 NANOSLEEP.SYNCS 0x989680 ;  /* 0x009896800000895d */ /* 0x002fea0003900000 */
[----:B------:R-:W1:Y:S02]  /*7ae0*/  @!P0 SYNCS.PHASECHK.TRANS64 P0, [R9+URZ], R4 ;  /* 0x00000004090085a7 */ /* 0x000e64000800007f */
[----:B-1----:R-:W-:Y:S05]  /*7af0*/  @!P0 BRA `(.L_x_165) ;  /* 0xfffffffc00f08947 */ /* 0x002fea000383ffff */
[----:B------:R-:W-:Y:S05]  /*7b00*/  BRA `(.L_x_196) ;  /* 0xfffffff4005c7947 */ /* 0x000fea000383ffff */
.L_x_166:
[----:B0-----:R0:W1:Y:S02]  /*7b10*/  SYNCS.PHASECHK.TRANS64.TRYWAIT P0, [R8+URZ], R5 ;  /* 0x00000005080075a7 */ /* 0x001064000800017f */
[----:B-1----:R-:W-:Y:S05]  /*7b20*/  @!P0 NANOSLEEP.SYNCS 0x989680 ;  /* 0x009896800000895d */ /* 0x002fea0003900000 */
[----:B------:R-:W1:Y:S02]  /*7b30*/  @!P0 SYNCS.PHASECHK.TRANS64 P0, [R8+URZ], R5 ;  /* 0x00000005080085a7 */ /* 0x000e64000800007f */
[----:B-1----:R-:W-:Y:S05]  /*7b40*/  @!P0 BRA `(.L_x_166) ;  /* 0xfffffffc00f08947 */ /* 0x002fea000383ffff */
[----:B------:R-:W-:Y:S05]  /*7b50*/  BRA `(.L_x_197) ;  /* 0xfffffff4006c7947 */ /* 0x000fea000383ffff */
.L_x_167:
[----:B0-----:R0:W1:Y:S02]  /*7b60*/  SYNCS.PHASECHK.TRANS64.TRYWAIT P0, [R9+URZ], R4 ;  /* 0x00000004090075a7 */ /* 0x001064000800017f */
[----:B-1----:R-:W-:Y:S05]  /*7b70*/  @!P0 NANOSLEEP.SYNCS 0x989680 ;  /* 0x009896800000895d */ /* 0x002fea0003900000 */
[----:B------:R-:W1:Y:S02]  /*7b80*/  @!P0 SYNCS.PHASECHK.TRANS64 P0, [R9+URZ], R4 ;  /* 0x00000004090085a7 */ /* 0x000e64000800007f */
[----:B-1----:R-:W-:Y:S05]  /*7b90*/  @!P0 BRA `(.L_x_167) ;  /* 0xfffffffc00f08947 */ /* 0x002fea000383ffff */
[----:B------:R-:W-:Y:S05]  /*7ba0*/  BRA `(.L_x_198) ;  /* 0xfffffff4007c7947 */ /* 0x000fea000383ffff */
.L_x_168:
[----:B0-----:R0:W1:Y:S02]  /*7bb0*/  SYNCS.PHASECHK.TRANS64.TRYWAIT P0, [R8+URZ], R5 ;  /* 0x00000005080075a7 */ /* 0x001064000800017f */
[----:B-1----:R-:W-:Y:S05]  /*7bc0*/  @!P0 NANOSLEEP.SYNCS 0x989680 ;  /* 0x009896800000895d */ /* 0x002fea0003900000 */
[----:B------:R-:W1:Y:S02]  /*7bd0*/  @!P0 SYNCS.PHASECHK.TRANS64 P0, [R8+URZ], R5 ;  /* 0x00000005080085a7 */ /* 0x000e64000800007f */
[----:B-1----:R-:W-:Y:S05]  /*7be0*/  @!P0 BRA `(.L_x_168) ;  /* 0xfffffffc00f08947 */ /* 0x002fea000383ffff */
[----:B------:R-:W-:Y:S05]  /*7bf0*/  BRA `(.L_x_199) ;  /* 0xfffffff4008c7947 */ /* 0x000fea000383ffff */
.L_x_169:
[----:B-1----:R1:W2:Y:S02]  /*7c00*/  SYNCS.PHASECHK.TRANS64.TRYWAIT P0, [R11+URZ], R6 ;  /* 0x000000060b0075a7 */ /* 0x0022a4000800017f */
[----:B--2---:R-:W-:Y:S05]  /*7c10*/  @!P0 NANOSLEEP.SYNCS 0x989680 ;  /* 0x009896800000895d */ /* 0x004fea0003900000 */
[----:B------:R-:W2:Y:S02]  /*7c20*/  @!P0 SYNCS.PHASECHK.TRANS64 P0, [R11+URZ], R6 ;  /* 0x000000060b0085a7 */ /* 0x000ea4000800007f */
[----:B--2---:R-:W-:Y:S05]  /*7c30*/  @!P0 BRA `(.L_x_169) ;  /* 0xfffffffc00f08947 */ /* 0x004fea000383ffff */
[----:B------:R-:W-:Y:S05]  /*7c40*/  BRA `(.L_x_200) ;  /* 0xfffffff400947947 */ /* 0x000fea000383ffff */
.L_x_201:
[----:B------:R-:W-:-:S00]  /*7c50*/  BRA `(.L_x_201) ;  /* 0xfffffffc00fc7947 */ /* 0x000fc0000383ffff */
[----:B------:R-:W-:-:S00]  /*7c60*/  NOP ;  /* 0x0000000000007918 */ /* 0x000fc00000000000 */
        /* <DEDUP_REMOVED lines=9> */
.L_x_202:


//--------------------- .nv.global.init           --------------------------
	.section	.nv.global.init,"aw",@progbits
.nv.global.init:
	.type		$str$22,@object
	.size		$str$22,($str$23 - $str$22)
$str$22:
        /*0000*/ 	.byte	0x6b, 0x5f, 0x74, 0x69, 0x6c, 0x65, 0x5f, 0x63, 0x6f, 0x75, 0x6e, 0x74, 0x20, 0x3e, 0x3d, 0x20
        /*0010*/ 	.byte	0x31, 0x00
	.type		$str$23,@object
	.size		$str$23,(__unnamed_1 - $str$23)
$str$23:
        /*0012*/ 	.byte	0x2f, 0x74, 0x6d, 0x70, 0x2f, 0x63, 0x75, 0x74, 0x6c, 0x61, 0x73, 0x73, 0x5f, 0x73, 0x77, 0x65
        /*0022*/ 	.byte	0x65, 0x70, 0x5f, 0x73, 0x72, 0x63, 0x2f, 0x69, 0x6e, 0x63, 0x6c, 0x75, 0x64, 0x65, 0x2f, 0x63
        /*0032*/ 	.byte	0x75, 0x74, 0x6c, 0x61, 0x73, 0x73, 0x2f, 0x67, 0x65, 0x6d, 0x6d, 0x2f, 0x63, 0x6f, 0x6c, 0x6c
        /*0042*/ 	.byte	0x65, 0x63, 0x74, 0x69, 0x76, 0x65, 0x2f, 0x73, 0x6d, 0x39, 0x30, 0x5f, 0x6d, 0x6d, 0x61, 0x5f
        /*0052*/ 	.byte	0x74, 0x6d, 0x61, 0x5f, 0x67, 0x6d, 0x6d, 0x61, 0x5f, 0x73, 0x73, 0x5f, 0x77, 0x61, 0x72, 0x70
        /*0062*/ 	.byte	0x73, 0x70, 0x65, 0x63, 0x69, 0x61, 0x6c, 0x69, 0x7a, 0x65, 0x64, 0x2e, 0x68, 0x70, 0x70, 0x00
	.type		__unnamed_1,@object
	.size		__unnamed_1,(.L_0 - __unnamed_1)
__unnamed_1:
        /*0072*/ 	.byte	0x76, 0x6f, 0x69, 0x64, 0x20, 0x63, 0x75, 0x74, 0x6c, 0x61, 0x73, 0x73, 0x3a, 0x3a, 0x67, 0x65
        /* <DEDUP_REMOVED lines=180> */
.L_0:


//--------------------- .nv.shared._ZN7cutlass13device_kernelINS_4gemm6kernel13GemmUniversalIN4cute5tupleIJiiiiEEENS1_10collective13CollectiveMmaINS1_34MainloopSm90TmaGmmaWarpSpecializedILi22ENS5_IJNS4_1CILi1EEESB_SB_EEENS1_32KernelTmaWarpSpecializedPingpongEEENS5_IJNSA_ILi64EEENSA_ILi96EEENSA_ILi32EEEEEENS_10bfloat16_tENS5_IJlSB_lEEESJ_SK_NS4_8TiledMMAINS4_8MMA_AtomIJNS4_4SM904GMMA27MMA_64x96x16_F32BF16BF16_SSILNSO_5MajorE0ELSQ_0ELNSO_7ScaleInE1ELSR_1EEEEEENS4_6LayoutISC_NS5_IJNSA_ILi0EEESV_SV_EEEEENS5_IJNS4_10UnderscoreESY_SY_EEEEENS4_13SM90_TMA_LOADENS4_14ComposedLayoutINS4_7SwizzleILi2ELi4ELi3EEENS4_18smem_ptr_flag_bitsILi16EEENSU_INS5_IJNSA_ILi8EEESH_EEENS5_IJSH_SB_EEEEEEEvNS4_8identityES11_S1B_vS1C_EENS_8epilogue10collective6detail29Sm90TmaWarpSpecializedAdapterINS1F_15DefaultEpilogueISJ_SK_SK_NS1E_6thread17LinearCombinationISJ_Li1EffLNS1J_9ScaleType4KindE0ELNS_15FloatRoundStyleE2ESJ_EENS1_15EpilogueDefaultEEEEEvvEEEEvNT_6ParamsE --------------------------
	.section	.nv.shared._ZN7cutlass13device_kernelINS_4gemm6kernel13GemmUniversalIN4cute5tupleIJiiiiEEENS1_10collective13CollectiveMmaINS1_34MainloopSm90TmaGmmaWarpSpecializedILi22ENS5_IJNS4_1CILi1EEESB_SB_EEENS1_32KernelTmaWarpSpecializedPingpongEEENS5_IJNSA_ILi64EEENSA_ILi96EEENSA_ILi32EEEEEENS_10bfloat16_tENS5_IJlSB_lEEESJ_SK_NS4_8TiledMMAINS4_8MMA_AtomIJNS4_4SM904GMMA27MMA_64x96x16_F32BF16BF16_SSILNSO_5MajorE0ELSQ_0ELNSO_7ScaleInE1ELSR_1EEEEEENS4_6LayoutISC_NS5_IJNSA_ILi0EEESV_SV_EEEEENS5_IJNS4_10UnderscoreESY_SY_EEEEENS4_13SM90_TMA_LOADENS4_14ComposedLayoutINS4_7SwizzleILi2ELi4ELi3EEENS4_18smem_ptr_flag_bitsILi16EEENSU_INS5_IJNSA_ILi8EEESH_EEENS5_IJSH_SB_EEEEEEEvNS4_8identityES11_S1B_vS1C_EENS_8epilogue10collective6detail29Sm90TmaWarpSpecializedAdapterINS1F_15DefaultEpilogueISJ_SK_SK_NS1E_6thread17LinearCombinationISJ_Li1EffLNS1J_9ScaleType4KindE0ELNS_15FloatRoundStyleE2ESJ_EENS1_15EpilogueDefaultEEEEEvvEEEEvNT_6ParamsE,"aw",@nobits
	.sectionflags	@""
	.align	16
	.zero		1024


//--------------------- .nv.shared.reserved.0     --------------------------
	.section	.nv.shared.reserved.0,"aw",@nobits
	.weak		__nv_reservedSMEM_offset_0_alias
	.size		__nv_reservedSMEM_offset_0_alias, 0, 0
	.other		__nv_reservedSMEM_offset_0_alias,@"STO_CUDA_RESERVED_SHARED STV_DEFAULT"
__nv_reservedSMEM_offset_0_alias:
	.zero		0


//--------------------- .nv.global                --------------------------
	.section	.nv.global,"aw",@nobits
.nv.global:
	.type		_ZN40_INTERNAL_b05d8891_4_k_cu_df44b837_161534cute1_E,@object
	.size		_ZN40_INTERNAL_b05d8891_4_k_cu_df44b837_161534cute1_E,(_ZN40_INTERNAL_b05d8891_4_k_cu_df44b837_161534cuda3std3__45__cpo6cbeginE - _ZN40_INTERNAL_b05d8891_4_k_cu_df44b837_161534cute1_E)
_ZN40_INTERNAL_b05d8891_4_k_cu_df44b837_161534cute1_E:
	.zero		1
	.type		_ZN40_INTERNAL_b05d8891_4_k_cu_df44b837_161534cuda3std3__45__cpo6cbeginE,@object
	.size		_ZN40_INTERNAL_b05d8891_4_k_cu_df44b837_161534cuda3std3__45__cpo6cbeginE,(_ZN40_INTERNAL_b05d8891_4_k_cu_df44b837_161534cuda3std3__48in_placeE - _ZN40_INTERNAL_b05d8891_4_k_cu_df44b837_161534cuda3std3__45__cpo6cbeginE)
_ZN40_INTERNAL_b05d8891_4_k_cu_df44b837_161534cuda3std3__45__cpo6cbeginE:
	.zero		1
	.type		_ZN40_INTERNAL_b05d8891_4_k_cu_df44b837_161534cuda3std3__48in_placeE,@object
	.size		_ZN40_INTERNAL_b05d8891_4_k_cu_df44b837_161534cuda3std3__48in_placeE,(_ZN40_INTERNAL_b05d8891_4_k_cu_df44b837_161534cuda3std6ranges3__45__cpo9iter_moveE - _ZN40_INTERNAL_b05d8891_4_k_cu_df44b837_161534cuda3std3__48in_placeE)
_ZN40_INTERNAL_b05d8891_4_k_cu_df44b837_161534cuda3std3__48in_placeE:
	.zero		1
	.type		_ZN40_INTERNAL_b05d8891_4_k_cu_df44b837_161534cuda3std6ranges3__45__cpo9iter_moveE,@object
	.size		_ZN40_INTERNAL_b05d8891_4_k_cu_df44b837_161534cuda3std6ranges3__45__cpo9iter_moveE,(_ZN40_INTERNAL_b05d8891_4_k_cu_df44b837_161534cuda3std3__45__cpo5beginE - _ZN40_INTERNAL_b05d8891_4_k_cu_df44b837_161534cuda3std6ranges3__45__cpo9iter_moveE)
_ZN40_INTERNAL_b05d8891_4_k_cu_df44b837_161534cuda3std6ranges3__45__cpo9iter_moveE:
	.zero		1
	.type		_ZN40_INTERNAL_b05d8891_4_k_cu_df44b837_161534cuda3std3__45__cpo5beginE,@object
	.size		_ZN40_INTERNAL_b05d8891_4_k_cu_df44b837_161534cuda3std3__45__cpo5beginE,(_ZN40_INTERNAL_b05d8891_4_k_cu_df44b837_161534cuda3std3__442_GLOBAL__N__b05d8891_4_k_cu_df44b837_161536ignoreE - _ZN40_INTERNAL_b05d8891_4_k_cu_df44b837_161534cuda3std3__45__cpo5beginE)
_ZN40_INTERNAL_b05d8891_4_k_cu_df44b837_161534cuda3std3__45__cpo5beginE:
	.zero		1
	.type		_ZN40_INTERNAL_b05d8891_4_k_cu_df44b837_161534cuda3std3__442_GLOBAL__N__b05d8891_4_k_cu_df44b837_161536ignoreE,@object
	.size		_ZN40_INTERNAL_b05d8891_4_k_cu_df44b837_161534cuda3std3__442_GLOBAL__N__b05d8891_4_k_cu_df44b837_161536ignoreE,(_ZN40_INTERNAL_b05d8891_4_k_cu_df44b837_161534cute7productE - _ZN40_INTERNAL_b05d8891_4_k_cu_df44b837_161534cuda3std3__442_GLOBAL__N__b05d8891_4_k_cu_df44b837_161536ignoreE)
_ZN40_INTERNAL_b05d8891_4_k_cu_df44b837_161534cuda3std3__442_GLOBAL__N__b05d8891_4_k_cu_df44b837_161536ignoreE:
	.zero		1
	.type		_ZN40_INTERNAL_b05d8891_4_k_cu_df44b837_161534cute7productE,@object
	.size		_ZN40_INTERNAL_b05d8891_4_k_cu_df44b837_161534cute7productE,(_ZN40_INTERNAL_b05d8891_4_k_cu_df44b837_161534cuda3std3__45__cpo3endE - _ZN40_INTERNAL_b05d8891_4_k_cu_df44b837_161534cute7productE)
_ZN40_INTERNAL_b05d8891_4_k_cu_df44b837_161534cute7productE:
	.zero		1
	.type		_ZN40_INTERNAL_b05d8891_4_k_cu_df44b837_161534cuda3std3__45__cpo3endE,@object
	.size		_ZN40_INTERNAL_b05d8891_4_k_cu_df44b837_161534cuda3std3__45__cpo3endE,(_ZN40_INTERNAL_b05d8891_4_k_cu_df44b837_161534cuda3std3__419piecewise_constructE - _ZN40_INTERNAL_b05d8891_4_k_cu_df44b837_161534cuda3std3__45__cpo3endE)
_ZN40_INTERNAL_b05d8891_4_k_cu_df44b837_161534cuda3std3__45__cpo3endE:
	.zero		1
	.type		_ZN40_INTERNAL_b05d8891_4_k_cu_df44b837_161534cuda3std3__419piecewise_constructE,@object
	.size		_ZN40_INTERNAL_b05d8891_4_k_cu_df44b837_161534cuda3std3__419piecewise_constructE,(_ZN40_INTERNAL_b05d8891_4_k_cu_df44b837_161534cuda3std3__45__cpo4cendE - _ZN40_INTERNAL_b05d8891_4_k_cu_df44b837_161534cuda3std3__419piecewise_constructE)
_ZN40_INTERNAL_b05d8891_4_k_cu_df44b837_161534cuda3std3__419piecewise_constructE:
	.zero		1
	.type		_ZN40_INTERNAL_b05d8891_4_k_cu_df44b837_161534cuda3std3__45__cpo4cendE,@object
	.size		_ZN40_INTERNAL_b05d8891_4_k_cu_df44b837_161534cuda3std3__45__cpo4cendE,(_ZN40_INTERNAL_b05d8891_4_k_cu_df44b837_161534cuda3std6ranges3__45__cpo4swapE - _ZN40_INTERNAL_b05d8891_4_k_cu_df44b837_161534cuda3std3__45__cpo4cendE)
_ZN40_INTERNAL_b05d8891_4_k_cu_df44b837_161534cuda3std3__45__cpo4cendE:
	.zero		1
	.type		_ZN40_INTERNAL_b05d8891_4_k_cu_df44b837_161534cuda3std6ranges3__45__cpo4swapE,@object
	.size		_ZN40_INTERNAL_b05d8891_4_k_cu_df44b837_161534cuda3std6ranges3__45__cpo4swapE,(.L_8 - _ZN40_INTERNAL_b05d8891_4_k_cu_df44b837_161534cuda3std6ranges3__45__cpo4swapE)
_ZN40_INTERNAL_b05d8891_4_k_cu_df44b837_161534cuda3std6ranges3__45__cpo4swapE:
	.zero		1
.L_8:


//--------------------- .nv.constant0._ZN7cutlass13device_kernelINS_4gemm6kernel13GemmUniversalIN4cute5tupleIJiiiiEEENS1_10collective13CollectiveMmaINS1_34MainloopSm90TmaGmmaWarpSpecializedILi22ENS5_IJNS4_1CILi1EEESB_SB_EEENS1_32KernelTmaWarpSpecializedPingpongEEENS5_IJNSA_ILi64EEENSA_ILi96EEENSA_ILi32EEEEEENS_10bfloat16_tENS5_IJlSB_lEEESJ_SK_NS4_8TiledMMAINS4_8MMA_AtomIJNS4_4SM904GMMA27MMA_64x96x16_F32BF16BF16_SSILNSO_5MajorE0ELSQ_0ELNSO_7ScaleInE1ELSR_1EEEEEENS4_6LayoutISC_NS5_IJNSA_ILi0EEESV_SV_EEEEENS5_IJNS4_10UnderscoreESY_SY_EEEEENS4_13SM90_TMA_LOADENS4_14ComposedLayoutINS4_7SwizzleILi2ELi4ELi3EEENS4_18smem_ptr_flag_bitsILi16EEENSU_INS5_IJNSA_ILi8EEESH_EEENS5_IJSH_SB_EEEEEEEvNS4_8identityES11_S1B_vS1C_EENS_8epilogue10collective6detail29Sm90TmaWarpSpecializedAdapterINS1F_15DefaultEpilogueISJ_SK_SK_NS1E_6thread17LinearCombinationISJ_Li1EffLNS1J_9ScaleType4KindE0ELNS_15FloatRoundStyleE2ESJ_EENS1_15EpilogueDefaultEEEEEvvEEEEvNT_6ParamsE --------------------------
	.section	.nv.constant0._ZN7cutlass13device_kernelINS_4gemm6kernel13GemmUniversalIN4cute5tupleIJiiiiEEENS1_10collective13CollectiveMmaINS1_34MainloopSm90TmaGmmaWarpSpecializedILi22ENS5_IJNS4_1CILi1EEESB_SB_EEENS1_32KernelTmaWarpSpecializedPingpongEEENS5_IJNSA_ILi64EEENSA_ILi96EEENSA_ILi32EEEEEENS_10bfloat16_tENS5_IJlSB_lEEESJ_SK_NS4_8TiledMMAINS4_8MMA_AtomIJNS4_4SM904GMMA27MMA_64x96x16_F32BF16BF16_SSILNSO_5MajorE0ELSQ_0ELNSO_7ScaleInE1ELSR_1EEEEEENS4_6LayoutISC_NS5_IJNSA_ILi0EEESV_SV_EEEEENS5_IJNS4_10UnderscoreESY_SY_EEEEENS4_13SM90_TMA_LOADENS4_14ComposedLayoutINS4_7SwizzleILi2ELi4ELi3EEENS4_18smem_ptr_flag_bitsILi16EEENSU_INS5_IJNSA_ILi8EEESH_EEENS5_IJSH_SB_EEEEEEEvNS4_8identityES11_S1B_vS1C_EENS_8epilogue10collective6detail29Sm90TmaWarpSpecializedAdapterINS1F_15DefaultEpilogueISJ_SK_SK_NS1E_6thread17LinearCombinationISJ_Li1EffLNS1J_9ScaleType4KindE0ELNS_15FloatRoundStyleE2ESJ_EENS1_15EpilogueDefaultEEEEEvvEEEEvNT_6ParamsE,"a",@progbits
	.sectionflags	@""
	.align	4
.nv.constant0._ZN7cutlass13device_kernelINS_4gemm6kernel13GemmUniversalIN4cute5tupleIJiiiiEEENS1_10collective13CollectiveMmaINS1_34MainloopSm90TmaGmmaWarpSpecializedILi22ENS5_IJNS4_1CILi1EEESB_SB_EEENS1_32KernelTmaWarpSpecializedPingpongEEENS5_IJNSA_ILi64EEENSA_ILi96EEENSA_ILi32EEEEEENS_10bfloat16_tENS5_IJlSB_lEEESJ_SK_NS4_8TiledMMAINS4_8MMA_AtomIJNS4_4SM904GMMA27MMA_64x96x16_F32BF16BF16_SSILNSO_5MajorE0ELSQ_0ELNSO_7ScaleInE1ELSR_1EEEEEENS4_6LayoutISC_NS5_IJNSA_ILi0EEESV_SV_EEEEENS5_IJNS4_10UnderscoreESY_SY_EEEEENS4_13SM90_TMA_LOADENS4_14ComposedLayoutINS4_7SwizzleILi2ELi4ELi3EEENS4_18smem_ptr_flag_bitsILi16EEENSU_INS5_IJNSA_ILi8EEESH_EEENS5_IJSH_SB_EEEEEEEvNS4_8identityES11_S1B_vS1C_EENS_8epilogue10collective6detail29Sm90TmaWarpSpecializedAdapterINS1F_15DefaultEpilogueISJ_SK_SK_NS1E_6thread17LinearCombinationISJ_Li1EffLNS1J_9ScaleType4KindE0ELNS_15FloatRoundStyleE2ESJ_EENS1_15EpilogueDefaultEEEEEvvEEEEvNT_6ParamsE:
	.zero		1664


//--------------------- SYMBOLS --------------------------

	.type		.nv.reservedSmem.offset0,@object
	.size		.nv.reservedSmem.offset0,0x4
	.type		__assertfail,@function
